	.target	sm_100a

	.elftype	@"ET_EXEC"


//--------------------- .note.nv.tkinfo           --------------------------
	.section	.note.nv.tkinfo,"",@"SHT_NOTE"
	.sectionflags	@"SHF_NOTE_NV_TKINFO"
	.tkinfo
        /*0018*/ 	.word	0x00000002
        /*0030*/ 	.string	""
        /*0030*/ 	.string	"ptxas"
        /*0030*/ 	.string	"Cuda compilation tools, release 13.0, V13.0.88"
        /*0030*/ 	.string	"Build cuda_13.0.r13.0/compiler.36424714_0"
        /*0030*/ 	.string	"-arch sm_100a -m 64 "



//--------------------- .note.nv.cuinfo           --------------------------
	.section	.note.nv.cuinfo,"",@"SHT_NOTE"
	.sectionflags	@"SHF_NOTE_NV_CUINFO"
        /*0018*/ 	.short	0x0002
        /*001a*/ 	.short	0x0064
        /*001c*/ 	.short	0x0082
	.zero		2


//--------------------- .nv.info                  --------------------------
	.section	.nv.info,"",@"SHT_CUDA_INFO"
	.align	4


	//----- nvinfo : EIATTR_REGCOUNT
	.align		4
        /*0000*/ 	.byte	0x04, 0x2f
        /*0002*/ 	.short	(.L_19 - .L_18)
	.align		4
.L_18:
        /*0004*/ 	.word	index@(_ZN7cutlass13device_kernelINS_4gemm6kernel13GemmUniversalIN4cute5tupleIJiiiiEEENS1_10collective13CollectiveMmaINS1_35MainloopSm100TmaUmmaWarpSpecializedILi3ELi2ELi4ENS5_IJNS4_1CILi2EEESB_NSA_ILi1EEEEEEEENS5_IJNSA_ILi128EEENSA_ILi64EEENSA_ILi32EEEEEEaNS5_IJlSC_lEEEaSJ_NS4_8TiledMMAINS4_8MMA_AtomIJNS4_21SM100_MMA_S8_2x1SM_SSIaaiLi128ELi64ELNS4_4UMMA5MajorE0ELSO_0ELNSN_8SaturateE0EEEEEENS4_6LayoutINS5_IJSC_SC_SC_EEENS5_IJNSA_ILi0EEESU_SU_EEEEENS5_IJNS4_10UnderscoreESX_SX_EEEEENS4_28SM100_TMA_2SM_LOAD_MULTICASTENS4_14ComposedLayoutINS4_7SwizzleILi1ELi4ELi3EEENS4_18smem_ptr_flag_bitsILi8EEENSS_INS5_IJNSA_ILi8EEESH_EEENS5_IJSH_SC_EEEEEEEvNS4_8identityENS4_18SM100_TMA_2SM_LOADES1A_vS1B_EENS_8epilogue10collective18CollectiveEpilogueINS1E_23Sm100TmaWarpSpecializedILi1ELi1ELi32ELb0ELb0EEEJNS5_IJSG_SG_SH_EEENS5_IJNSS_ISG_SC_EES1K_EEEaSJ_aSJ_NS1E_6fusion15FusionCallbacksIS1I_NS1M_17LinearCombinationIaiaiLNS_15FloatRoundStyleE2EEES1J_S1L_JEEENS4_5SM1004TMEM4LOAD26SM100_TMEM_LOAD_32dp32b32xENS4_13SM90_TMA_LOADENS11_INS12_ILi2ELi4ELi3EEES15_NSS_INS5_IJS16_SG_EEENS5_IJSG_SC_EEEEEEENS4_39AutoVectorizingCopyWithAssumedAlignmentILi128EEENS4_14SM90_TMA_STOREES21_S23_S23_EEEvvEEEEvNT_6ParamsE)
        /*0008*/ 	.word	0x0000005b


	//----- nvinfo : EIATTR_FRAME_SIZE
	.align		4
.L_19:
        /*000c*/ 	.byte	0x04, 0x11
        /*000e*/ 	.short	(.L_21 - .L_20)
	.align		4
.L_20:
        /*0010*/ 	.word	index@($__internal_2_$__cuda_sm10x_tcgen05_guardrail_trap_unallocated_columns_being_dealloced)
        /*0014*/ 	.word	0x00000000


	//----- nvinfo : EIATTR_FRAME_SIZE
	.align		4
.L_21:
        /*0018*/ 	.byte	0x04, 0x11
        /*001a*/ 	.short	(.L_23 - .L_22)
	.align		4
.L_22:
        /*001c*/ 	.word	index@($__internal_1_$__cuda_sm10x_tcgen05_guardrail_trap_phase_invalid_during_alloc)
        /*0020*/ 	.word	0x00000000


	//----- nvinfo : EIATTR_FRAME_SIZE
	.align		4
.L_23:
        /*0024*/ 	.byte	0x04, 0x11
        /*0026*/ 	.short	(.L_25 - .L_24)
	.align		4
.L_24:
        /*0028*/ 	.word	index@($__internal_0_$__cuda_sm10x_tcgen05_guardrail_trap_col_being_dealloced_not_returned_by_alloc)
        /*002c*/ 	.word	0x00000000


	//----- nvinfo : EIATTR_FRAME_SIZE
	.align		4
.L_25:
        /*0030*/ 	.byte	0x04, 0x11
        /*0032*/ 	.short	(.L_27 - .L_26)
	.align		4
.L_26:
        /*0034*/ 	.word	index@(_ZN7cutlass13device_kernelINS_4gemm6kernel13GemmUniversalIN4cute5tupleIJiiiiEEENS1_10collective13CollectiveMmaINS1_35MainloopSm100TmaUmmaWarpSpecializedILi3ELi2ELi4ENS5_IJNS4_1CILi2EEESB_NSA_ILi1EEEEEEEENS5_IJNSA_ILi128EEENSA_ILi64EEENSA_ILi32EEEEEEaNS5_IJlSC_lEEEaSJ_NS4_8TiledMMAINS4_8MMA_AtomIJNS4_21SM100_MMA_S8_2x1SM_SSIaaiLi128ELi64ELNS4_4UMMA5MajorE0ELSO_0ELNSN_8SaturateE0EEEEEENS4_6LayoutINS5_IJSC_SC_SC_EEENS5_IJNSA_ILi0EEESU_SU_EEEEENS5_IJNS4_10UnderscoreESX_SX_EEEEENS4_28SM100_TMA_2SM_LOAD_MULTICASTENS4_14ComposedLayoutINS4_7SwizzleILi1ELi4ELi3EEENS4_18smem_ptr_flag_bitsILi8EEENSS_INS5_IJNSA_ILi8EEESH_EEENS5_IJSH_SC_EEEEEEEvNS4_8identityENS4_18SM100_TMA_2SM_LOADES1A_vS1B_EENS_8epilogue10collective18CollectiveEpilogueINS1E_23Sm100TmaWarpSpecializedILi1ELi1ELi32ELb0ELb0EEEJNS5_IJSG_SG_SH_EEENS5_IJNSS_ISG_SC_EES1K_EEEaSJ_aSJ_NS1E_6fusion15FusionCallbacksIS1I_NS1M_17LinearCombinationIaiaiLNS_15FloatRoundStyleE2EEES1J_S1L_JEEENS4_5SM1004TMEM4LOAD26SM100_TMEM_LOAD_32dp32b32xENS4_13SM90_TMA_LOADENS11_INS12_ILi2ELi4ELi3EEES15_NSS_INS5_IJS16_SG_EEENS5_IJSG_SC_EEEEEEENS4_39AutoVectorizingCopyWithAssumedAlignmentILi128EEENS4_14SM90_TMA_STOREES21_S23_S23_EEEvvEEEEvNT_6ParamsE)
        /*0038*/ 	.word	0x00000000


	//----- nvinfo : EIATTR_MIN_STACK_SIZE
	.align		4
.L_27:
        /*003c*/ 	.byte	0x04, 0x12
        /*003e*/ 	.short	(.L_29 - .L_28)
	.align		4
.L_28:
        /*0040*/ 	.word	index@(_ZN7cutlass13device_kernelINS_4gemm6kernel13GemmUniversalIN4cute5tupleIJiiiiEEENS1_10collective13CollectiveMmaINS1_35MainloopSm100TmaUmmaWarpSpecializedILi3ELi2ELi4ENS5_IJNS4_1CILi2EEESB_NSA_ILi1EEEEEEEENS5_IJNSA_ILi128EEENSA_ILi64EEENSA_ILi32EEEEEEaNS5_IJlSC_lEEEaSJ_NS4_8TiledMMAINS4_8MMA_AtomIJNS4_21SM100_MMA_S8_2x1SM_SSIaaiLi128ELi64ELNS4_4UMMA5MajorE0ELSO_0ELNSN_8SaturateE0EEEEEENS4_6LayoutINS5_IJSC_SC_SC_EEENS5_IJNSA_ILi0EEESU_SU_EEEEENS5_IJNS4_10UnderscoreESX_SX_EEEEENS4_28SM100_TMA_2SM_LOAD_MULTICASTENS4_14ComposedLayoutINS4_7SwizzleILi1ELi4ELi3EEENS4_18smem_ptr_flag_bitsILi8EEENSS_INS5_IJNSA_ILi8EEESH_EEENS5_IJSH_SC_EEEEEEEvNS4_8identityENS4_18SM100_TMA_2SM_LOADES1A_vS1B_EENS_8epilogue10collective18CollectiveEpilogueINS1E_23Sm100TmaWarpSpecializedILi1ELi1ELi32ELb0ELb0EEEJNS5_IJSG_SG_SH_EEENS5_IJNSS_ISG_SC_EES1K_EEEaSJ_aSJ_NS1E_6fusion15FusionCallbacksIS1I_NS1M_17LinearCombinationIaiaiLNS_15FloatRoundStyleE2EEES1J_S1L_JEEENS4_5SM1004TMEM4LOAD26SM100_TMEM_LOAD_32dp32b32xENS4_13SM90_TMA_LOADENS11_INS12_ILi2ELi4ELi3EEES15_NSS_INS5_IJS16_SG_EEENS5_IJSG_SC_EEEEEEENS4_39AutoVectorizingCopyWithAssumedAlignmentILi128EEENS4_14SM90_TMA_STOREES21_S23_S23_EEEvvEEEEvNT_6ParamsE)
        /*0044*/ 	.word	0x00000000
.L_29:


//--------------------- .nv.compat                --------------------------
	.section	.nv.compat,"",@"SHT_CUDA_COMPAT_INFO"
	.align	4
        /*0000*/ 	.byte	0x02, 0x09, 0x01, 0x00, 0x02, 0x02, 0x03, 0x00, 0x02, 0x05, 0x06, 0x00, 0x03, 0x07, 0x01, 0x01
        /*0010*/ 	.byte	0x02, 0x03, 0x01, 0x00, 0x02, 0x06, 0x01, 0x00, 0x04, 0x0b, 0x08, 0x00, 0x01, 0x00, 0x00, 0x00
        /*0020*/ 	.byte	0x00, 0x00, 0x00, 0x00


//--------------------- .nv.info._ZN7cutlass13device_kernelINS_4gemm6kernel13GemmUniversalIN4cute5tupleIJiiiiEEENS1_10collective13CollectiveMmaINS1_35MainloopSm100TmaUmmaWarpSpecializedILi3ELi2ELi4ENS5_IJNS4_1CILi2EEESB_NSA_ILi1EEEEEEEENS5_IJNSA_ILi128EEENSA_ILi64EEENSA_ILi32EEEEEEaNS5_IJlSC_lEEEaSJ_NS4_8TiledMMAINS4_8MMA_AtomIJNS4_21SM100_MMA_S8_2x1SM_SSIaaiLi128ELi64ELNS4_4UMMA5MajorE0ELSO_0ELNSN_8SaturateE0EEEEEENS4_6LayoutINS5_IJSC_SC_SC_EEENS5_IJNSA_ILi0EEESU_SU_EEEEENS5_IJNS4_10UnderscoreESX_SX_EEEEENS4_28SM100_TMA_2SM_LOAD_MULTICASTENS4_14ComposedLayoutINS4_7SwizzleILi1ELi4ELi3EEENS4_18smem_ptr_flag_bitsILi8EEENSS_INS5_IJNSA_ILi8EEESH_EEENS5_IJSH_SC_EEEEEEEvNS4_8identityENS4_18SM100_TMA_2SM_LOADES1A_vS1B_EENS_8epilogue10collective18CollectiveEpilogueINS1E_23Sm100TmaWarpSpecializedILi1ELi1ELi32ELb0ELb0EEEJNS5_IJSG_SG_SH_EEENS5_IJNSS_ISG_SC_EES1K_EEEaSJ_aSJ_NS1E_6fusion15FusionCallbacksIS1I_NS1M_17LinearCombinationIaiaiLNS_15FloatRoundStyleE2EEES1J_S1L_JEEENS4_5SM1004TMEM4LOAD26SM100_TMEM_LOAD_32dp32b32xENS4_13SM90_TMA_LOADENS11_INS12_ILi2ELi4ELi3EEES15_NSS_INS5_IJS16_SG_EEENS5_IJSG_SC_EEEEEEENS4_39AutoVectorizingCopyWithAssumedAlignmentILi128EEENS4_14SM90_TMA_STOREES21_S23_S23_EEEvvEEEEvNT_6ParamsE --------------------------
	.section	.nv.info._ZN7cutlass13device_kernelINS_4gemm6kernel13GemmUniversalIN4cute5tupleIJiiiiEEENS1_10collective13CollectiveMmaINS1_35MainloopSm100TmaUmmaWarpSpecializedILi3ELi2ELi4ENS5_IJNS4_1CILi2EEESB_NSA_ILi1EEEEEEEENS5_IJNSA_ILi128EEENSA_ILi64EEENSA_ILi32EEEEEEaNS5_IJlSC_lEEEaSJ_NS4_8TiledMMAINS4_8MMA_AtomIJNS4_21SM100_MMA_S8_2x1SM_SSIaaiLi128ELi64ELNS4_4UMMA5MajorE0ELSO_0ELNSN_8SaturateE0EEEEEENS4_6LayoutINS5_IJSC_SC_SC_EEENS5_IJNSA_ILi0EEESU_SU_EEEEENS5_IJNS4_10UnderscoreESX_SX_EEEEENS4_28SM100_TMA_2SM_LOAD_MULTICASTENS4_14ComposedLayoutINS4_7SwizzleILi1ELi4ELi3EEENS4_18smem_ptr_flag_bitsILi8EEENSS_INS5_IJNSA_ILi8EEESH_EEENS5_IJSH_SC_EEEEEEEvNS4_8identityENS4_18SM100_TMA_2SM_LOADES1A_vS1B_EENS_8epilogue10collective18CollectiveEpilogueINS1E_23Sm100TmaWarpSpecializedILi1ELi1ELi32ELb0ELb0EEEJNS5_IJSG_SG_SH_EEENS5_IJNSS_ISG_SC_EES1K_EEEaSJ_aSJ_NS1E_6fusion15FusionCallbacksIS1I_NS1M_17LinearCombinationIaiaiLNS_15FloatRoundStyleE2EEES1J_S1L_JEEENS4_5SM1004TMEM4LOAD26SM100_TMEM_LOAD_32dp32b32xENS4_13SM90_TMA_LOADENS11_INS12_ILi2ELi4ELi3EEES15_NSS_INS5_IJS16_SG_EEENS5_IJSG_SC_EEEEEEENS4_39AutoVectorizingCopyWithAssumedAlignmentILi128EEENS4_14SM90_TMA_STOREES21_S23_S23_EEEvvEEEEvNT_6ParamsE,"",@"SHT_CUDA_INFO"
	.sectionflags	@""
	.align	4


	//----- nvinfo : EIATTR_CUDA_API_VERSION
	.align		4
        /*0000*/ 	.byte	0x04, 0x37
        /*0002*/ 	.short	(.L_31 - .L_30)
.L_30:
        /*0004*/ 	.word	0x00000082


	//----- nvinfo : EIATTR_KPARAM_INFO
	.align		4
.L_31:
        /*0008*/ 	.byte	0x04, 0x17
        /*000a*/ 	.short	(.L_33 - .L_32)
.L_32:
        /*000c*/ 	.word	0x00000000
        /*0010*/ 	.short	0x0000
        /*0012*/ 	.short	0x0000
        /*0014*/ 	.byte	0x00, 0xf0, 0x01, 0x20


	//----- nvinfo : EIATTR_AT_ENTRY_FRAGMENTS
	.align		4
.L_33:
        /*0018*/ 	.byte	0x04, 0x4f
        /*001a*/ 	.short	(.L_35 - .L_34)


	//   ....[0]....
.L_34:
        /*001c*/ 	.word	0x00000007


	//----- nvinfo : EIATTR_RESERVED_SMEM_USED
	.align		4
.L_35:
        /*0020*/ 	.byte	0x01, 0x41
	.zero		2


	//----- nvinfo : EIATTR_SPARSE_MMA_MASK
	.align		4
        /*0024*/ 	.byte	0x03, 0x50
        /*0026*/ 	.short	0x0000


	//----- nvinfo : EIATTR_TCGEN05_2CTA_USED
	.align		4
        /*0028*/ 	.byte	0x01, 0x52
	.zero		2


	//----- nvinfo : EIATTR_MAXREG_COUNT
	.align		4
        /*002c*/ 	.byte	0x03, 0x1b
        /*002e*/ 	.short	0x00ff


	//----- nvinfo : EIATTR_NUM_BARRIERS
	.align		4
        /*0030*/ 	.byte	0x02, 0x4c
        /*0032*/ 	.byte	0x07
	.zero		1


	//----- nvinfo : EIATTR_EXTERNS
	.align		4
        /*0034*/ 	.byte	0x04, 0x0f
        /*0036*/ 	.short	(.L_37 - .L_36)


	//   ....[0]....
	.align		4
.L_36:
        /*0038*/ 	.word	index@(__assertfail)


	//----- nvinfo : EIATTR_MERCURY_ISA_VERSION
	.align		4
.L_37:
        /*003c*/ 	.byte	0x03, 0x5f
        /*003e*/ 	.short	0x0101


	//----- nvinfo : EIATTR_INT_WARP_WIDE_INSTR_OFFSETS
	.align		4
        /*0040*/ 	.byte	0x04, 0x31
        /*0042*/ 	.short	(.L_39 - .L_38)


	//   ....[0]....
.L_38:
        /*0044*/ 	.word	0x00000ce0


	//   ....[1]....
        /*0048*/ 	.word	0x00000d80


	//   ....[2]....
        /*004c*/ 	.word	0x00004040


	//   ....[3]....
        /*0050*/ 	.word	0x00004070


	//   ....[4]....
        /*0054*/ 	.word	0x00004090


	//   ....[5]....
        /*0058*/ 	.word	0x00004bc0


	//   ....[6]....
        /*005c*/ 	.word	0x00004c70


	//----- nvinfo : EIATTR_COOP_GROUP_MASK_REGIDS
	.align		4
.L_39:
        /*0060*/ 	.byte	0x04, 0x29
        /*0062*/ 	.short	(.L_41 - .L_40)


	//   ....[0]....
.L_40:
        /*0064*/ 	.word	0xffffffff


	//   ....[1]....
        /*0068*/ 	.word	0xffffffff


	//   ....[2]....
        /*006c*/ 	.word	0xffffffff


	//   ....[3]....
        /*0070*/ 	.word	0xffffffff


	//   ....[4]....
        /*0074*/ 	.word	0xffffffff


	//   ....[5]....
        /*0078*/ 	.word	0xffffffff


	//   ....[6]....
        /*007c*/ 	.word	0xffffffff


	//   ....[7]....
        /*0080*/ 	.word	0xffffffff


	//   ....[8]....
        /*0084*/ 	.word	0xffffffff


	//   ....[9]....
        /*0088*/ 	.word	0xffffffff


	//   ....[10]....
        /*008c*/ 	.word	0xffffffff


	//   ....[11]....
        /*0090*/ 	.word	0xffffffff


	//   ....[12]....
        /*0094*/ 	.word	0xffffffff


	//   ....[13]....
        /*0098*/ 	.word	0xffffffff


	//----- nvinfo : EIATTR_COOP_GROUP_INSTR_OFFSETS
	.align		4
.L_41:
        /*009c*/ 	.byte	0x04, 0x28
        /*009e*/ 	.short	(.L_43 - .L_42)


	//   ....[0]....
.L_42:
        /*00a0*/ 	.word	0x000000b0


	//   ....[1]....
        /*00a4*/ 	.word	0x00000510


	//   ....[2]....
        /*00a8*/ 	.word	0x000006b0


	//   ....[3]....
        /*00ac*/ 	.word	0x000007e0


	//   ....[4]....
        /*00b0*/ 	.word	0x000008d0


	//   ....[5]....
        /*00b4*/ 	.word	0x00000a30


	//   ....[6]....
        /*00b8*/ 	.word	0x00000bc0


	//   ....[7]....
        /*00bc*/ 	.word	0x00000e00


	//   ....[8]....
        /*00c0*/ 	.word	0x00002160


	//   ....[9]....
        /*00c4*/ 	.word	0x00002f70


	//   ....[10]....
        /*00c8*/ 	.word	0x00003440


	//   ....[11]....
        /*00cc*/ 	.word	0x00003470


	//   ....[12]....
        /*00d0*/ 	.word	0x00003f40


	//   ....[13]....
        /*00d4*/ 	.word	0x00004150


	//----- nvinfo : EIATTR_VRC_CTA_INIT_COUNT
	.align		4
.L_43:
        /*00d8*/ 	.byte	0x02, 0x4a
        /*00da*/ 	.byte	0x80
	.zero		1


	//----- nvinfo : EIATTR_SYSCALL_OFFSETS
	.align		4
        /*00dc*/ 	.byte	0x04, 0x46
        /*00de*/ 	.short	(.L_45 - .L_44)


	//   ....[0]....
.L_44:
        /*00e0*/ 	.word	0x000057e0


	//   ....[1]....
        /*00e4*/ 	.word	0x00005920


	//   ....[2]....
        /*00e8*/ 	.word	0x00006050


	//----- nvinfo : EIATTR_MBARRIER_INSTR_OFFSETS
	.align		4
.L_45:
        /*00ec*/ 	.byte	0x04, 0x39
        /*00ee*/ 	.short	(.L_47 - .L_46)


	//   ....[0]....
.L_46:
        /*00f0*/ 	.word	0x00000640
        /*00f4*/ 	.word	0x000000ff
        /*00f8*/ 	.word	0x00000000
        /*00fc*/ 	.short	0x0100
        /*00fe*/ 	.byte	0x04
	.zero		1


	//   ....[1]....
        /*0100*/ 	.word	0x00000650
        /*0104*/ 	.word	0x000000ff
        /*0108*/ 	.word	0x00000018
        /*010c*/ 	.short	0x0100
        /*010e*/ 	.byte	0x04
	.zero		1


	//   ....[2]....
        /*0110*/ 	.word	0x00000660
        /*0114*/ 	.word	0x000000ff
        /*0118*/ 	.word	0x00000008
        /*011c*/ 	.short	0x0100
        /*011e*/ 	.byte	0x04
	.zero		1


	//   ....[3]....
        /*0120*/ 	.word	0x00000670
        /*0124*/ 	.word	0x000000ff
        /*0128*/ 	.word	0x00000020
        /*012c*/ 	.short	0x0100
        /*012e*/ 	.byte	0x04
	.zero		1


	//   ....[4]....
        /*0130*/ 	.word	0x00000680
        /*0134*/ 	.word	0x000000ff
        /*0138*/ 	.word	0x00000010
        /*013c*/ 	.short	0x0100
        /*013e*/ 	.byte	0x04
	.zero		1


	//   ....[5]....
        /*0140*/ 	.word	0x00000690
        /*0144*/ 	.word	0x000000ff
        /*0148*/ 	.word	0x00000028
        /*014c*/ 	.short	0x0100
        /*014e*/ 	.byte	0x04
	.zero		1


	//   ....[6]....
        /*0150*/ 	.word	0x000007b0
        /*0154*/ 	.word	0x000000ff
        /*0158*/ 	.word	0x00000030
        /*015c*/ 	.short	0x0100
        /*015e*/ 	.byte	0x04
	.zero		1


	//   ....[7]....
        /*0160*/ 	.word	0x000007c0
        /*0164*/ 	.word	0x000000ff
        /*0168*/ 	.word	0x00000038
        /*016c*/ 	.short	0x0100
        /*016e*/ 	.byte	0x04
	.zero		1


	//   ....[8]....
        /*0170*/ 	.word	0x000008a0
        /*0174*/ 	.word	0x000000ff
        /*0178*/ 	.word	0x00000040
        /*017c*/ 	.short	0x0100
        /*017e*/ 	.byte	0x06
	.zero		1


	//   ....[9]....
        /*0180*/ 	.word	0x000008b0
        /*0184*/ 	.word	0x000000ff
        /*0188*/ 	.word	0x00000048
        /*018c*/ 	.short	0x0100
        /*018e*/ 	.byte	0x06
	.zero		1


	//   ....[10]....
        /*0190*/ 	.word	0x000009e0
        /*0194*/ 	.word	0x000000ff
        /*0198*/ 	.word	0x00000050
        /*019c*/ 	.short	0x0100
        /*019e*/ 	.byte	0x06
	.zero		1


	//   ....[11]....
        /*01a0*/ 	.word	0x000009f0
        /*01a4*/ 	.word	0x000000ff
        /*01a8*/ 	.word	0x00000060
        /*01ac*/ 	.short	0x0100
        /*01ae*/ 	.byte	0x06
	.zero		1


	//   ....[12]....
        /*01b0*/ 	.word	0x00000a00
        /*01b4*/ 	.word	0x000000ff
        /*01b8*/ 	.word	0x00000058
        /*01bc*/ 	.short	0x0100
        /*01be*/ 	.byte	0x06
	.zero		1


	//   ....[13]....
        /*01c0*/ 	.word	0x00000a10
        /*01c4*/ 	.word	0x000000ff
        /*01c8*/ 	.word	0x00000068
        /*01cc*/ 	.short	0x0100
        /*01ce*/ 	.byte	0x06
	.zero		1


	//   ....[14]....
        /*01d0*/ 	.word	0x00000b30
        /*01d4*/ 	.word	0x000000ff
        /*01d8*/ 	.word	0x00000070
        /*01dc*/ 	.short	0x0100
        /*01de*/ 	.byte	0x04
	.zero		1


	//   ....[15]....
        /*01e0*/ 	.word	0x00000b40
        /*01e4*/ 	.word	0x000000ff
        /*01e8*/ 	.word	0x00000090
        /*01ec*/ 	.short	0x0100
        /*01ee*/ 	.byte	0x04
	.zero		1


	//   ....[16]....
        /*01f0*/ 	.word	0x00000b50
        /*01f4*/ 	.word	0x000000ff
        /*01f8*/ 	.word	0x00000078
        /*01fc*/ 	.short	0x0100
        /*01fe*/ 	.byte	0x04
	.zero		1


	//   ....[17]....
        /*0200*/ 	.word	0x00000b60
        /*0204*/ 	.word	0x000000ff
        /*0208*/ 	.word	0x00000098
        /*020c*/ 	.short	0x0100
        /*020e*/ 	.byte	0x04
	.zero		1


	//   ....[18]....
        /*0210*/ 	.word	0x00000b70
        /*0214*/ 	.word	0x000000ff
        /*0218*/ 	.word	0x00000080
        /*021c*/ 	.short	0x0100
        /*021e*/ 	.byte	0x04
	.zero		1


	//   ....[19]....
        /*0220*/ 	.word	0x00000b80
        /*0224*/ 	.word	0x000000ff
        /*0228*/ 	.word	0x000000a0
        /*022c*/ 	.short	0x0100
        /*022e*/ 	.byte	0x04
	.zero		1


	//   ....[20]....
        /*0230*/ 	.word	0x00000b90
        /*0234*/ 	.word	0x000000ff
        /*0238*/ 	.word	0x00000088
        /*023c*/ 	.short	0x0100
        /*023e*/ 	.byte	0x04
	.zero		1


	//   ....[21]....
        /*0240*/ 	.word	0x00000ba0
        /*0244*/ 	.word	0x000000ff
        /*0248*/ 	.word	0x000000a8
        /*024c*/ 	.short	0x0100
        /*024e*/ 	.byte	0x04
	.zero		1


	//   ....[22]....
        /*0250*/ 	.word	0x00000c90
        /*0254*/ 	.word	0x000000ff
        /*0258*/ 	.word	0x000000b0
        /*025c*/ 	.short	0x0100
        /*025e*/ 	.byte	0x04
	.zero		1


	//   ....[23]....
        /*0260*/ 	.word	0x00000ca0
        /*0264*/ 	.word	0x000000ff
        /*0268*/ 	.word	0x000000c0
        /*026c*/ 	.short	0x0100
        /*026e*/ 	.byte	0x04
	.zero		1


	//   ....[24]....
        /*0270*/ 	.word	0x00000cb0
        /*0274*/ 	.word	0x000000ff
        /*0278*/ 	.word	0x000000b8
        /*027c*/ 	.short	0x0100
        /*027e*/ 	.byte	0x04
	.zero		1


	//   ....[25]....
        /*0280*/ 	.word	0x00000cc0
        /*0284*/ 	.word	0x000000ff
        /*0288*/ 	.word	0x000000c8
        /*028c*/ 	.short	0x0100
        /*028e*/ 	.byte	0x04
	.zero		1


	//   ....[26]....
        /*0290*/ 	.word	0x00000dc0
        /*0294*/ 	.word	0x000000ff
        /*0298*/ 	.word	0x000000d0
        /*029c*/ 	.short	0x0100
        /*029e*/ 	.byte	0x06
	.zero		1


	//   ....[27]....
        /*02a0*/ 	.word	0x00001980
        /*02a4*/ 	.word	0x00000000
        /*02a8*/ 	.word	0x000000c0
        /*02ac*/ 	.short	0x010a
        /*02ae*/ 	.byte	0xff
	.zero		1


	//   ....[28]....
        /*02b0*/ 	.word	0x000019b0
        /*02b4*/ 	.word	0x00000000
        /*02b8*/ 	.word	0x000000b0
        /*02bc*/ 	.short	0x0101
        /*02be*/ 	.byte	0xff
	.zero		1


	//   ....[29]....
        /*02c0*/ 	.word	0x00001a70
        /*02c4*/ 	.word	0x000000ff
        /*02c8*/ 	.word	0x00000018
        /*02cc*/ 	.short	0x010a
        /*02ce*/ 	.byte	0x04
	.zero		1


	//   ....[30]....
        /*02d0*/ 	.word	0x00001b40
        /*02d4*/ 	.word	0x000000ff
        /*02d8*/ 	.word	0x00000018
        /*02dc*/ 	.short	0x010a
        /*02de*/ 	.byte	0x21
	.zero		1


	//   ....[31]....
        /*02e0*/ 	.word	0x00001d00
        /*02e4*/ 	.word	0x000000ff
        /*02e8*/ 	.word	0x00000018
        /*02ec*/ 	.short	0x010a
        /*02ee*/ 	.byte	0x07
	.zero		1


	//   ....[32]....
        /*02f0*/ 	.word	0x00001e00
        /*02f4*/ 	.word	0x000000ff
        /*02f8*/ 	.word	0x00000048
        /*02fc*/ 	.short	0x0101
        /*02fe*/ 	.byte	0x06
	.zero		1


	//   ....[33]....
        /*0300*/ 	.word	0x00001e20
        /*0304*/ 	.word	0x000000ff
        /*0308*/ 	.word	0x00000018
        /*030c*/ 	.short	0x010a
        /*030e*/ 	.byte	0x04
	.zero		1


	//   ....[34]....
        /*0310*/ 	.word	0x00001ea0
        /*0314*/ 	.word	0x000000ff
        /*0318*/ 	.word	0x00000018
        /*031c*/ 	.short	0x010a
        /*031e*/ 	.byte	0x11
	.zero		1


	//   ....[35]....
        /*0320*/ 	.word	0x00002030
        /*0324*/ 	.word	0x000000ff
        /*0328*/ 	.word	0x00000018
        /*032c*/ 	.short	0x010a
        /*032e*/ 	.byte	0x08
	.zero		1


	//   ....[36]....
        /*0330*/ 	.word	0x00002190
        /*0334*/ 	.word	0x00000003
        /*0338*/ 	.word	0x00000050
        /*033c*/ 	.short	0x010a
        /*033e*/ 	.byte	0xff
	.zero		1


	//   ....[37]....
        /*0340*/ 	.word	0x000022e0
        /*0344*/ 	.word	0x00000000
        /*0348*/ 	.word	0x00000000
        /*034c*/ 	.short	0x0101
        /*034e*/ 	.byte	0xff
	.zero		1


	//   ....[38]....
        /*0350*/ 	.word	0x00002880
        /*0354*/ 	.word	0x000000ff
        /*0358*/ 	.word	0x00000000
        /*035c*/ 	.short	0x010a
        /*035e*/ 	.byte	0x04
	.zero		1


	//   ....[39]....
        /*0360*/ 	.word	0x00002910
        /*0364*/ 	.word	0x000000ff
        /*0368*/ 	.word	0x00000000
        /*036c*/ 	.short	0x010a
        /*036e*/ 	.byte	0x05
	.zero		1


	//   ....[40]....
        /*0370*/ 	.word	0x000029b0
        /*0374*/ 	.word	0x00000000
        /*0378*/ 	.word	0x00000000
        /*037c*/ 	.short	0x010a
        /*037e*/ 	.byte	0xff
	.zero		1


	//   ....[41]....
        /*0380*/ 	.word	0x00002ad0
        /*0384*/ 	.word	0x00000002
        /*0388*/ 	.word	0x000000b0
        /*038c*/ 	.short	0x010a
        /*038e*/ 	.byte	0xff
	.zero		1


	//   ....[42]....
        /*0390*/ 	.word	0x00002b40
        /*0394*/ 	.word	0x00000002
        /*0398*/ 	.word	0x00000000
        /*039c*/ 	.short	0x0101
        /*039e*/ 	.byte	0xff
	.zero		1


	//   ....[43]....
        /*03a0*/ 	.word	0x00002b60
        /*03a4*/ 	.word	0x000000ff
        /*03a8*/ 	.word	0x00000060
        /*03ac*/ 	.short	0x010a
        /*03ae*/ 	.byte	0x04
	.zero		1


	//   ....[44]....
        /*03b0*/ 	.word	0x00002c80
        /*03b4*/ 	.word	0x00000002
        /*03b8*/ 	.word	0x00000050
        /*03bc*/ 	.short	0x010a
        /*03be*/ 	.byte	0xff
	.zero		1


	//   ....[45]....
        /*03c0*/ 	.word	0x00002d80
        /*03c4*/ 	.word	0x00000002
        /*03c8*/ 	.word	0x00000000
        /*03cc*/ 	.short	0x0101
        /*03ce*/ 	.byte	0xff
	.zero		1


	//   ....[46]....
        /*03d0*/ 	.word	0x00002e10
        /*03d4*/ 	.word	0x000000ff
        /*03d8*/ 	.word	0x00000060
        /*03dc*/ 	.short	0x0106
        /*03de*/ 	.byte	0x04
	.zero		1


	//   ....[47]....
        /*03e0*/ 	.word	0x00002e30
        /*03e4*/ 	.word	0x000000ff
        /*03e8*/ 	.word	0x00000060
        /*03ec*/ 	.short	0x010a
        /*03ee*/ 	.byte	0x04
	.zero		1


	//   ....[48]....
        /*03f0*/ 	.word	0x00002ec0
        /*03f4*/ 	.word	0x000000ff
        /*03f8*/ 	.word	0x00000060
        /*03fc*/ 	.short	0x0106
        /*03fe*/ 	.byte	0x07
	.zero		1


	//   ....[49]....
        /*0400*/ 	.word	0x00002f00
        /*0404*/ 	.word	0x00000000
        /*0408*/ 	.word	0x00000060
        /*040c*/ 	.short	0x010a
        /*040e*/ 	.byte	0xff
	.zero		1


	//   ....[50]....
        /*0410*/ 	.word	0x00003140
        /*0414*/ 	.word	0x000000ff
        /*0418*/ 	.word	0x00000008
        /*041c*/ 	.short	0x010a
        /*041e*/ 	.byte	0x05
	.zero		1


	//   ....[51]....
        /*0420*/ 	.word	0x00003160
        /*0424*/ 	.word	0x000000ff
        /*0428*/ 	.word	0x00000008
        /*042c*/ 	.short	0x010a
        /*042e*/ 	.byte	0x05
	.zero		1


	//   ....[52]....
        /*0430*/ 	.word	0x000032f0
        /*0434*/ 	.word	0x000000ff
        /*0438*/ 	.word	0x00000008
        /*043c*/ 	.short	0x010a
        /*043e*/ 	.byte	0x05
	.zero		1


	//   ....[53]....
        /*0440*/ 	.word	0x00003310
        /*0444*/ 	.word	0x000000ff
        /*0448*/ 	.word	0x00000008
        /*044c*/ 	.short	0x010a
        /*044e*/ 	.byte	0x05
	.zero		1


	//   ....[54]....
        /*0450*/ 	.word	0x000033d0
        /*0454*/ 	.word	0x000000ff
        /*0458*/ 	.word	0x00000000
        /*045c*/ 	.short	0x0101
        /*045e*/ 	.byte	0x04
	.zero		1


	//   ....[55]....
        /*0460*/ 	.word	0x000036b0
        /*0464*/ 	.word	0x00000000
        /*0468*/ 	.word	0x00000050
        /*046c*/ 	.short	0x010a
        /*046e*/ 	.byte	0xff
	.zero		1


	//   ....[56]....
        /*0470*/ 	.word	0x00003770
        /*0474*/ 	.word	0x00000000
        /*0478*/ 	.word	0x00000000
        /*047c*/ 	.short	0x0101
        /*047e*/ 	.byte	0xff
	.zero		1


	//   ....[57]....
        /*0480*/ 	.word	0x00003820
        /*0484*/ 	.word	0x000000ff
        /*0488*/ 	.word	0x00000000
        /*048c*/ 	.short	0x010a
        /*048e*/ 	.byte	0x04
	.zero		1


	//   ....[58]....
        /*0490*/ 	.word	0x00003830
        /*0494*/ 	.word	0x000000ff
        /*0498*/ 	.word	0x00000090
        /*049c*/ 	.short	0x010a
        /*049e*/ 	.byte	0x13
	.zero		1


	//   ....[59]....
        /*04a0*/ 	.word	0x000038f0
        /*04a4*/ 	.word	0x000000ff
        /*04a8*/ 	.word	0x00000000
        /*04ac*/ 	.short	0x010a
        /*04ae*/ 	.byte	0x06
	.zero		1


	//   ....[60]....
        /*04b0*/ 	.word	0x00003a10
        /*04b4*/ 	.word	0x000000ff
        /*04b8*/ 	.word	0x00000000
        /*04bc*/ 	.short	0x010a
        /*04be*/ 	.byte	0x04
	.zero		1


	//   ....[61]....
        /*04c0*/ 	.word	0x00003c30
        /*04c4*/ 	.word	0x000000ff
        /*04c8*/ 	.word	0x00000000
        /*04cc*/ 	.short	0x010a
        /*04ce*/ 	.byte	0x04
	.zero		1


	//   ....[62]....
        /*04d0*/ 	.word	0x00003cc0
        /*04d4*/ 	.word	0x000000ff
        /*04d8*/ 	.word	0x00000000
        /*04dc*/ 	.short	0x010a
        /*04de*/ 	.byte	0x05
	.zero		1


	//   ....[63]....
        /*04e0*/ 	.word	0x00003d50
        /*04e4*/ 	.word	0x000000ff
        /*04e8*/ 	.word	0x00000000
        /*04ec*/ 	.short	0x010a
        /*04ee*/ 	.byte	0x05
	.zero		1


	//   ....[64]....
        /*04f0*/ 	.word	0x00003df0
        /*04f4*/ 	.word	0x00000000
        /*04f8*/ 	.word	0x00000000
        /*04fc*/ 	.short	0x010a
        /*04fe*/ 	.byte	0xff
	.zero		1


	//   ....[65]....
        /*0500*/ 	.word	0x00003e30
        /*0504*/ 	.word	0x00000000
        /*0508*/ 	.word	0x00000000
        /*050c*/ 	.short	0x010a
        /*050e*/ 	.byte	0xff
	.zero		1


	//   ....[66]....
        /*0510*/ 	.word	0x00003ea0
        /*0514*/ 	.word	0x000000ff
        /*0518*/ 	.word	0x00000000
        /*051c*/ 	.short	0x0101
        /*051e*/ 	.byte	0x04
	.zero		1


	//   ....[67]....
        /*0520*/ 	.word	0x00003ee0
        /*0524*/ 	.word	0x000000ff
        /*0528*/ 	.word	0x000000d0
        /*052c*/ 	.short	0x010a
        /*052e*/ 	.byte	0x0d
	.zero		1


	//   ....[68]....
        /*0530*/ 	.word	0x00003f30
        /*0534*/ 	.word	0x000000ff
        /*0538*/ 	.word	0x00000000
        /*053c*/ 	.short	0x0101
        /*053e*/ 	.byte	0x04
	.zero		1


	//   ....[69]....
        /*0540*/ 	.word	0x000043a0
        /*0544*/ 	.word	0x00000007
        /*0548*/ 	.word	0x00000050
        /*054c*/ 	.short	0x010a
        /*054e*/ 	.byte	0xff
	.zero		1


	//   ....[70]....
        /*0550*/ 	.word	0x00004510
        /*0554*/ 	.word	0x00000000
        /*0558*/ 	.word	0x00000000
        /*055c*/ 	.short	0x0101
        /*055e*/ 	.byte	0xff
	.zero		1


	//   ....[71]....
        /*0560*/ 	.word	0x00004980
        /*0564*/ 	.word	0x000000ff
        /*0568*/ 	.word	0x00000048
        /*056c*/ 	.short	0x010a
        /*056e*/ 	.byte	0x11
	.zero		1


	//   ....[72]....
        /*0570*/ 	.word	0x00004b00
        /*0574*/ 	.word	0x000000ff
        /*0578*/ 	.word	0x00000038
        /*057c*/ 	.short	0x010a
        /*057e*/ 	.byte	0x11
	.zero		1


	//   ....[73]....
        /*0580*/ 	.word	0x00004d10
        /*0584*/ 	.word	0x000000ff
        /*0588*/ 	.word	0x00000030
        /*058c*/ 	.short	0x010b
        /*058e*/ 	.byte	0x11
	.zero		1


	//   ....[74]....
        /*0590*/ 	.word	0x00004d20
        /*0594*/ 	.word	0x000000ff
        /*0598*/ 	.word	0x00000000
        /*059c*/ 	.short	0x0101
        /*059e*/ 	.byte	0x37
	.zero		1


	//   ....[75]....
        /*05a0*/ 	.word	0x00004d60
        /*05a4*/ 	.word	0x00000000
        /*05a8*/ 	.word	0x00000038
        /*05ac*/ 	.short	0x010a
        /*05ae*/ 	.byte	0xff
	.zero		1


	//   ....[76]....
        /*05b0*/ 	.word	0x000050a0
        /*05b4*/ 	.word	0x00000003
        /*05b8*/ 	.word	0x00000050
        /*05bc*/ 	.short	0x010a
        /*05be*/ 	.byte	0xff
	.zero		1


	//   ....[77]....
        /*05c0*/ 	.word	0x00005220
        /*05c4*/ 	.word	0x00000000
        /*05c8*/ 	.word	0x00000000
        /*05cc*/ 	.short	0x0101
        /*05ce*/ 	.byte	0xff
	.zero		1


	//   ....[78]....
        /*05d0*/ 	.word	0x00005c90
        /*05d4*/ 	.word	0x000000ff
        /*05d8*/ 	.word	0x00000030
        /*05dc*/ 	.short	0x010a
        /*05de*/ 	.byte	0x2c
	.zero		1


	//   ....[79]....
        /*05e0*/ 	.word	0x00005ca0
        /*05e4*/ 	.word	0x00000053
        /*05e8*/ 	.word	0x00000070
        /*05ec*/ 	.short	0x010a
        /*05ee*/ 	.byte	0xff
	.zero		1


	//   ....[80]....
        /*05f0*/ 	.word	0x00005df0
        /*05f4*/ 	.word	0x000000ff
        /*05f8*/ 	.word	0x00000030
        /*05fc*/ 	.short	0x010a
        /*05fe*/ 	.byte	0x2c
	.zero		1


	//   ....[81]....
        /*0600*/ 	.word	0x00005ed0
        /*0604*/ 	.word	0x000000ff
        /*0608*/ 	.word	0x00000000
        /*060c*/ 	.short	0x0101
        /*060e*/ 	.byte	0x04
	.zero		1


	//   ....[82]....
        /*0610*/ 	.word	0x00005f30
        /*0614*/ 	.word	0x00000053
        /*0618*/ 	.word	0x00000070
        /*061c*/ 	.short	0x010a
        /*061e*/ 	.byte	0xff
	.zero		1


	//   ....[83]....
        /*0620*/ 	.word	0x00006190
        /*0624*/ 	.word	0x00000053
        /*0628*/ 	.word	0x00000000
        /*062c*/ 	.short	0x0101
        /*062e*/ 	.byte	0xff
	.zero		1


	//   ....[84]....
        /*0630*/ 	.word	0x00006bd0
        /*0634*/ 	.word	0x00000000
        /*0638*/ 	.word	0x000000c0
        /*063c*/ 	.short	0x010a
        /*063e*/ 	.byte	0xff
	.zero		1


	//   ....[85]....
        /*0640*/ 	.word	0x00006c30
        /*0644*/ 	.word	0x00000000
        /*0648*/ 	.word	0x00000018
        /*064c*/ 	.short	0x010a
        /*064e*/ 	.byte	0xff
	.zero		1


	//   ....[86]....
        /*0650*/ 	.word	0x00006c90
        /*0654*/ 	.word	0x00000000
        /*0658*/ 	.word	0x00000018
        /*065c*/ 	.short	0x010a
        /*065e*/ 	.byte	0xff
	.zero		1


	//   ....[87]....
        /*0660*/ 	.word	0x00006ce0
        /*0664*/ 	.word	0x00000003
        /*0668*/ 	.word	0x00000050
        /*066c*/ 	.short	0x010a
        /*066e*/ 	.byte	0xff
	.zero		1


	//   ....[88]....
        /*0670*/ 	.word	0x00006d40
        /*0674*/ 	.word	0x00000000
        /*0678*/ 	.word	0x00000000
        /*067c*/ 	.short	0x010a
        /*067e*/ 	.byte	0xff
	.zero		1


	//   ....[89]....
        /*0680*/ 	.word	0x00006da0
        /*0684*/ 	.word	0x00000000
        /*0688*/ 	.word	0x00000000
        /*068c*/ 	.short	0x010a
        /*068e*/ 	.byte	0xff
	.zero		1


	//   ....[90]....
        /*0690*/ 	.word	0x00006df0
        /*0694*/ 	.word	0x00000002
        /*0698*/ 	.word	0x000000b0
        /*069c*/ 	.short	0x010a
        /*069e*/ 	.byte	0xff
	.zero		1


	//   ....[91]....
        /*06a0*/ 	.word	0x00006e50
        /*06a4*/ 	.word	0x00000002
        /*06a8*/ 	.word	0x00000060
        /*06ac*/ 	.short	0x010a
        /*06ae*/ 	.byte	0xff
	.zero		1


	//   ....[92]....
        /*06b0*/ 	.word	0x00006ea0
        /*06b4*/ 	.word	0x00000002
        /*06b8*/ 	.word	0x00000050
        /*06bc*/ 	.short	0x010a
        /*06be*/ 	.byte	0xff
	.zero		1


	//   ....[93]....
        /*06c0*/ 	.word	0x00006f00
        /*06c4*/ 	.word	0x00000000
        /*06c8*/ 	.word	0x00000060
        /*06cc*/ 	.short	0x010a
        /*06ce*/ 	.byte	0xff
	.zero		1


	//   ....[94]....
        /*06d0*/ 	.word	0x00006f60
        /*06d4*/ 	.word	0x00000005
        /*06d8*/ 	.word	0x00000008
        /*06dc*/ 	.short	0x010a
        /*06de*/ 	.byte	0xff
	.zero		1


	//   ....[95]....
        /*06e0*/ 	.word	0x00007050
        /*06e4*/ 	.word	0x00000000
        /*06e8*/ 	.word	0x00000008
        /*06ec*/ 	.short	0x010a
        /*06ee*/ 	.byte	0xff
	.zero		1


	//   ....[96]....
        /*06f0*/ 	.word	0x000070a0
        /*06f4*/ 	.word	0x00000000
        /*06f8*/ 	.word	0x00000050
        /*06fc*/ 	.short	0x010a
        /*06fe*/ 	.byte	0xff
	.zero		1


	//   ....[97]....
        /*0700*/ 	.word	0x00007100
        /*0704*/ 	.word	0x00000000
        /*0708*/ 	.word	0x00000090
        /*070c*/ 	.short	0x010a
        /*070e*/ 	.byte	0xff
	.zero		1


	//   ....[98]....
        /*0710*/ 	.word	0x00007160
        /*0714*/ 	.word	0x00000000
        /*0718*/ 	.word	0x00000000
        /*071c*/ 	.short	0x010a
        /*071e*/ 	.byte	0xff
	.zero		1


	//   ....[99]....
        /*0720*/ 	.word	0x000071c0
        /*0724*/ 	.word	0x00000000
        /*0728*/ 	.word	0x00000000
        /*072c*/ 	.short	0x010a
        /*072e*/ 	.byte	0xff
	.zero		1


	//   ....[100]....
        /*0730*/ 	.word	0x00007220
        /*0734*/ 	.word	0x00000000
        /*0738*/ 	.word	0x00000000
        /*073c*/ 	.short	0x010a
        /*073e*/ 	.byte	0xff
	.zero		1


	//   ....[101]....
        /*0740*/ 	.word	0x00007280
        /*0744*/ 	.word	0x00000000
        /*0748*/ 	.word	0x00000000
        /*074c*/ 	.short	0x010a
        /*074e*/ 	.byte	0xff
	.zero		1


	//   ....[102]....
        /*0750*/ 	.word	0x000072e0
        /*0754*/ 	.word	0x00000000
        /*0758*/ 	.word	0x000000d0
        /*075c*/ 	.short	0x010a
        /*075e*/ 	.byte	0xff
	.zero		1


	//   ....[103]....
        /*0760*/ 	.word	0x00007330
        /*0764*/ 	.word	0x00000007
        /*0768*/ 	.word	0x00000050
        /*076c*/ 	.short	0x010a
        /*076e*/ 	.byte	0xff
	.zero		1


	//   ....[104]....
        /*0770*/ 	.word	0x00007390
        /*0774*/ 	.word	0x00000000
        /*0778*/ 	.word	0x00000048
        /*077c*/ 	.short	0x010a
        /*077e*/ 	.byte	0xff
	.zero		1


	//   ....[105]....
        /*0780*/ 	.word	0x000073f0
        /*0784*/ 	.word	0x00000000
        /*0788*/ 	.word	0x00000038
        /*078c*/ 	.short	0x010a
        /*078e*/ 	.byte	0xff
	.zero		1


	//   ....[106]....
        /*0790*/ 	.word	0x00007440
        /*0794*/ 	.word	0x00000003
        /*0798*/ 	.word	0x00000050
        /*079c*/ 	.short	0x010a
        /*079e*/ 	.byte	0xff
	.zero		1


	//   ....[107]....
        /*07a0*/ 	.word	0x000074a0
        /*07a4*/ 	.word	0x00000000
        /*07a8*/ 	.word	0x00000030
        /*07ac*/ 	.short	0x010a
        /*07ae*/ 	.byte	0xff
	.zero		1


	//   ....[108]....
        /*07b0*/ 	.word	0x000074f0
        /*07b4*/ 	.word	0x00000053
        /*07b8*/ 	.word	0x00000070
        /*07bc*/ 	.short	0x010a
        /*07be*/ 	.byte	0xff
	.zero		1


	//----- nvinfo : EIATTR_NUM_MBARRIERS
	.align		4
.L_47:
        /*07c0*/ 	.byte	0x03, 0x38
        /*07c2*/ 	.short	0x001b


	//----- nvinfo : EIATTR_EXIT_INSTR_OFFSETS
	.align		4
        /*07c4*/ 	.byte	0x04, 0x1c
        /*07c6*/ 	.short	(.L_49 - .L_48)


	//   ....[0]....
.L_48:
        /*07c8*/ 	.word	0x000029e0


	//   ....[1]....
        /*07cc*/ 	.word	0x00002ed0


	//   ....[2]....
        /*07d0*/ 	.word	0x00002f30


	//   ....[3]....
        /*07d4*/ 	.word	0x00004160


	//   ....[4]....
        /*07d8*/ 	.word	0x00004d90


	//   ....[5]....
        /*07dc*/ 	.word	0x00004dd0


	//   ....[6]....
        /*07e0*/ 	.word	0x00006bc0


	//----- nvinfo : EIATTR_MAX_THREADS
	.align		4
.L_49:
        /*07e4*/ 	.byte	0x04, 0x05
        /*07e6*/ 	.short	(.L_51 - .L_50)
.L_50:
        /*07e8*/ 	.word	0x00000100
        /*07ec*/ 	.word	0x00000001
        /*07f0*/ 	.word	0x00000001


	//----- nvinfo : EIATTR_CRS_STACK_SIZE
	.align		4
.L_51:
        /*07f4*/ 	.byte	0x04, 0x1e
        /*07f6*/ 	.short	(.L_53 - .L_52)
.L_52:
        /*07f8*/ 	.word	0x00000000


	//----- nvinfo : EIATTR_CBANK_PARAM_SIZE
	.align		4
.L_53:
        /*07fc*/ 	.byte	0x03, 0x19
        /*07fe*/ 	.short	0x0800


	//----- nvinfo : EIATTR_PARAM_CBANK
	.align		4
        /*0800*/ 	.byte	0x04, 0x0a
        /*0802*/ 	.short	(.L_55 - .L_54)
	.align		4
.L_54:
        /*0804*/ 	.word	index@(.nv.constant0._ZN7cutlass13device_kernelINS_4gemm6kernel13GemmUniversalIN4cute5tupleIJiiiiEEENS1_10collective13CollectiveMmaINS1_35MainloopSm100TmaUmmaWarpSpecializedILi3ELi2ELi4ENS5_IJNS4_1CILi2EEESB_NSA_ILi1EEEEEEEENS5_IJNSA_ILi128EEENSA_ILi64EEENSA_ILi32EEEEEEaNS5_IJlSC_lEEEaSJ_NS4_8TiledMMAINS4_8MMA_AtomIJNS4_21SM100_MMA_S8_2x1SM_SSIaaiLi128ELi64ELNS4_4UMMA5MajorE0ELSO_0ELNSN_8SaturateE0EEEEEENS4_6LayoutINS5_IJSC_SC_SC_EEENS5_IJNSA_ILi0EEESU_SU_EEEEENS5_IJNS4_10UnderscoreESX_SX_EEEEENS4_28SM100_TMA_2SM_LOAD_MULTICASTENS4_14ComposedLayoutINS4_7SwizzleILi1ELi4ELi3EEENS4_18smem_ptr_flag_bitsILi8EEENSS_INS5_IJNSA_ILi8EEESH_EEENS5_IJSH_SC_EEEEEEEvNS4_8identityENS4_18SM100_TMA_2SM_LOADES1A_vS1B_EENS_8epilogue10collective18CollectiveEpilogueINS1E_23Sm100TmaWarpSpecializedILi1ELi1ELi32ELb0ELb0EEEJNS5_IJSG_SG_SH_EEENS5_IJNSS_ISG_SC_EES1K_EEEaSJ_aSJ_NS1E_6fusion15FusionCallbacksIS1I_NS1M_17LinearCombinationIaiaiLNS_15FloatRoundStyleE2EEES1J_S1L_JEEENS4_5SM1004TMEM4LOAD26SM100_TMEM_LOAD_32dp32b32xENS4_13SM90_TMA_LOADENS11_INS12_ILi2ELi4ELi3EEES15_NSS_INS5_IJS16_SG_EEENS5_IJSG_SC_EEEEEEENS4_39AutoVectorizingCopyWithAssumedAlignmentILi128EEENS4_14SM90_TMA_STOREES21_S23_S23_EEEvvEEEEvNT_6ParamsE)
        /*0808*/ 	.short	0x0380
        /*080a*/ 	.short	0x0800


	//----- nvinfo : EIATTR_SW_WAR
	.align		4
.L_55:
        /*080c*/ 	.byte	0x04, 0x36
        /*080e*/ 	.short	(.L_57 - .L_56)
.L_56:
        /*0810*/ 	.word	0x00000008
.L_57:


//--------------------- .nv.callgraph             --------------------------
	.section	.nv.callgraph,"",@"SHT_CUDA_CALLGRAPH"
	.align	4
	.sectionentsize	8
	.align		4
        /*0000*/ 	.word	0x00000000
	.align		4
        /*0004*/ 	.word	0xffffffff
	.align		4
        /*0008*/ 	.word	index@(_ZN7cutlass13device_kernelINS_4gemm6kernel13GemmUniversalIN4cute5tupleIJiiiiEEENS1_10collective13CollectiveMmaINS1_35MainloopSm100TmaUmmaWarpSpecializedILi3ELi2ELi4ENS5_IJNS4_1CILi2EEESB_NSA_ILi1EEEEEEEENS5_IJNSA_ILi128EEENSA_ILi64EEENSA_ILi32EEEEEEaNS5_IJlSC_lEEEaSJ_NS4_8TiledMMAINS4_8MMA_AtomIJNS4_21SM100_MMA_S8_2x1SM_SSIaaiLi128ELi64ELNS4_4UMMA5MajorE0ELSO_0ELNSN_8SaturateE0EEEEEENS4_6LayoutINS5_IJSC_SC_SC_EEENS5_IJNSA_ILi0EEESU_SU_EEEEENS5_IJNS4_10UnderscoreESX_SX_EEEEENS4_28SM100_TMA_2SM_LOAD_MULTICASTENS4_14ComposedLayoutINS4_7SwizzleILi1ELi4ELi3EEENS4_18smem_ptr_flag_bitsILi8EEENSS_INS5_IJNSA_ILi8EEESH_EEENS5_IJSH_SC_EEEEEEEvNS4_8identityENS4_18SM100_TMA_2SM_LOADES1A_vS1B_EENS_8epilogue10collective18CollectiveEpilogueINS1E_23Sm100TmaWarpSpecializedILi1ELi1ELi32ELb0ELb0EEEJNS5_IJSG_SG_SH_EEENS5_IJNSS_ISG_SC_EES1K_EEEaSJ_aSJ_NS1E_6fusion15FusionCallbacksIS1I_NS1M_17LinearCombinationIaiaiLNS_15FloatRoundStyleE2EEES1J_S1L_JEEENS4_5SM1004TMEM4LOAD26SM100_TMEM_LOAD_32dp32b32xENS4_13SM90_TMA_LOADENS11_INS12_ILi2ELi4ELi3EEES15_NSS_INS5_IJS16_SG_EEENS5_IJSG_SC_EEEEEEENS4_39AutoVectorizingCopyWithAssumedAlignmentILi128EEENS4_14SM90_TMA_STOREES21_S23_S23_EEEvvEEEEvNT_6ParamsE)
	.align		4
        /*000c*/ 	.word	index@(__assertfail)
	.align		4
        /*0010*/ 	.word	0x00000000
	.align		4
        /*0014*/ 	.word	0xfffffffe
	.align		4
        /*0018*/ 	.word	0x00000000
	.align		4
        /*001c*/ 	.word	0xfffffffd
	.align		4
        /*0020*/ 	.word	0x00000000
	.align		4
        /*0024*/ 	.word	0xfffffffc


//--------------------- .nv.constant4             --------------------------
	.section	.nv.constant4,"a",@progbits
	.align	8
	.align		8
.nv.constant4:
        /*0000*/ 	.dword	__assertfail
	.align		8
        /*0008*/ 	.dword	__unnamed_1
	.align		8
        /*0010*/ 	.dword	__unnamed_2
	.align		8
        /*0018*/ 	.dword	_ZN40_INTERNAL_aac71089_4_k_cu_2976a1be_104834cuda3std3__45__cpo5beginE
	.align		8
        /*0020*/ 	.dword	_ZN40_INTERNAL_aac71089_4_k_cu_2976a1be_104834cuda3std3__45__cpo3endE
	.align		8
        /*0028*/ 	.dword	_ZN40_INTERNAL_aac71089_4_k_cu_2976a1be_104834cuda3std3__45__cpo6cbeginE
	.align		8
        /*0030*/ 	.dword	_ZN40_INTERNAL_aac71089_4_k_cu_2976a1be_104834cuda3std3__45__cpo4cendE
	.align		8
        /*0038*/ 	.dword	_ZN40_INTERNAL_aac71089_4_k_cu_2976a1be_104834cuda3std3__442_GLOBAL__N__aac71089_4_k_cu_2976a1be_104836ignoreE
	.align		8
        /*0040*/ 	.dword	_ZN40_INTERNAL_aac71089_4_k_cu_2976a1be_104834cuda3std3__419piecewise_constructE
	.align		8
        /*0048*/ 	.dword	_ZN40_INTERNAL_aac71089_4_k_cu_2976a1be_104834cuda3std3__48in_placeE
	.align		8
        /*0050*/ 	.dword	_ZN40_INTERNAL_aac71089_4_k_cu_2976a1be_104834cuda3std6ranges3__45__cpo4swapE
	.align		8
        /*0058*/ 	.dword	_ZN40_INTERNAL_aac71089_4_k_cu_2976a1be_104834cuda3std6ranges3__45__cpo9iter_moveE
	.align		8
        /*0060*/ 	.dword	_ZN40_INTERNAL_aac71089_4_k_cu_2976a1be_104834cute7productE
	.align		8
        /*0068*/ 	.dword	_ZN40_INTERNAL_aac71089_4_k_cu_2976a1be_104834cute1_E
	.align		8
        /*0070*/ 	.dword	$str$25
	.align		8
        /*0078*/ 	.dword	$str$26
	.align		8
        /*0080*/ 	.dword	$str$27
	.align		8
        /*0088*/ 	.dword	$str$28


//--------------------- .text._ZN7cutlass13device_kernelINS_4gemm6kernel13GemmUniversalIN4cute5tupleIJiiiiEEENS1_10collective13CollectiveMmaINS1_35MainloopSm100TmaUmmaWarpSpecializedILi3ELi2ELi4ENS5_IJNS4_1CILi2EEESB_NSA_ILi1EEEEEEEENS5_IJNSA_ILi128EEENSA_ILi64EEENSA_ILi32EEEEEEaNS5_IJlSC_lEEEaSJ_NS4_8TiledMMAINS4_8MMA_AtomIJNS4_21SM100_MMA_S8_2x1SM_SSIaaiLi128ELi64ELNS4_4UMMA5MajorE0ELSO_0ELNSN_8SaturateE0EEEEEENS4_6LayoutINS5_IJSC_SC_SC_EEENS5_IJNSA_ILi0EEESU_SU_EEEEENS5_IJNS4_10UnderscoreESX_SX_EEEEENS4_28SM100_TMA_2SM_LOAD_MULTICASTENS4_14ComposedLayoutINS4_7SwizzleILi1ELi4ELi3EEENS4_18smem_ptr_flag_bitsILi8EEENSS_INS5_IJNSA_ILi8EEESH_EEENS5_IJSH_SC_EEEEEEEvNS4_8identityENS4_18SM100_TMA_2SM_LOADES1A_vS1B_EENS_8epilogue10collective18CollectiveEpilogueINS1E_23Sm100TmaWarpSpecializedILi1ELi1ELi32ELb0ELb0EEEJNS5_IJSG_SG_SH_EEENS5_IJNSS_ISG_SC_EES1K_EEEaSJ_aSJ_NS1E_6fusion15FusionCallbacksIS1I_NS1M_17LinearCombinationIaiaiLNS_15FloatRoundStyleE2EEES1J_S1L_JEEENS4_5SM1004TMEM4LOAD26SM100_TMEM_LOAD_32dp32b32xENS4_13SM90_TMA_LOADENS11_INS12_ILi2ELi4ELi3EEES15_NSS_INS5_IJS16_SG_EEENS5_IJSG_SC_EEEEEEENS4_39AutoVectorizingCopyWithAssumedAlignmentILi128EEENS4_14SM90_TMA_STOREES21_S23_S23_EEEvvEEEEvNT_6ParamsE --------------------------
	.section	.text._ZN7cutlass13device_kernelINS_4gemm6kernel13GemmUniversalIN4cute5tupleIJiiiiEEENS1_10collective13CollectiveMmaINS1_35MainloopSm100TmaUmmaWarpSpecializedILi3ELi2ELi4ENS5_IJNS4_1CILi2EEESB_NSA_ILi1EEEEEEEENS5_IJNSA_ILi128EEENSA_ILi64EEENSA_ILi32EEEEEEaNS5_IJlSC_lEEEaSJ_NS4_8TiledMMAINS4_8MMA_AtomIJNS4_21SM100_MMA_S8_2x1SM_SSIaaiLi128ELi64ELNS4_4UMMA5MajorE0ELSO_0ELNSN_8SaturateE0EEEEEENS4_6LayoutINS5_IJSC_SC_SC_EEENS5_IJNSA_ILi0EEESU_SU_EEEEENS5_IJNS4_10UnderscoreESX_SX_EEEEENS4_28SM100_TMA_2SM_LOAD_MULTICASTENS4_14ComposedLayoutINS4_7SwizzleILi1ELi4ELi3EEENS4_18smem_ptr_flag_bitsILi8EEENSS_INS5_IJNSA_ILi8EEESH_EEENS5_IJSH_SC_EEEEEEEvNS4_8identityENS4_18SM100_TMA_2SM_LOADES1A_vS1B_EENS_8epilogue10collective18CollectiveEpilogueINS1E_23Sm100TmaWarpSpecializedILi1ELi1ELi32ELb0ELb0EEEJNS5_IJSG_SG_SH_EEENS5_IJNSS_ISG_SC_EES1K_EEEaSJ_aSJ_NS1E_6fusion15FusionCallbacksIS1I_NS1M_17LinearCombinationIaiaiLNS_15FloatRoundStyleE2EEES1J_S1L_JEEENS4_5SM1004TMEM4LOAD26SM100_TMEM_LOAD_32dp32b32xENS4_13SM90_TMA_LOADENS11_INS12_ILi2ELi4ELi3EEES15_NSS_INS5_IJS16_SG_EEENS5_IJSG_SC_EEEEEEENS4_39AutoVectorizingCopyWithAssumedAlignmentILi128EEENS4_14SM90_TMA_STOREES21_S23_S23_EEEvvEEEEvNT_6ParamsE,"ax",@progbits
	.align	128
.text._ZN7cutlass13device_kernelINS_4gemm6kernel13GemmUniversalIN4cute5tupleIJiiiiEEENS1_10collective13CollectiveMmaINS1_35MainloopSm100TmaUmmaWarpSpecializedILi3ELi2ELi4ENS5_IJNS4_1CILi2EEESB_NSA_ILi1EEEEEEEENS5_IJNSA_ILi128EEENSA_ILi64EEENSA_ILi32EEEEEEaNS5_IJlSC_lEEEaSJ_NS4_8TiledMMAINS4_8MMA_AtomIJNS4_21SM100_MMA_S8_2x1SM_SSIaaiLi128ELi64ELNS4_4UMMA5MajorE0ELSO_0ELNSN_8SaturateE0EEEEEENS4_6LayoutINS5_IJSC_SC_SC_EEENS5_IJNSA_ILi0EEESU_SU_EEEEENS5_IJNS4_10UnderscoreESX_SX_EEEEENS4_28SM100_TMA_2SM_LOAD_MULTICASTENS4_14ComposedLayoutINS4_7SwizzleILi1ELi4ELi3EEENS4_18smem_ptr_flag_bitsILi8EEENSS_INS5_IJNSA_ILi8EEESH_EEENS5_IJSH_SC_EEEEEEEvNS4_8identityENS4_18SM100_TMA_2SM_LOADES1A_vS1B_EENS_8epilogue10collective18CollectiveEpilogueINS1E_23Sm100TmaWarpSpecializedILi1ELi1ELi32ELb0ELb0EEEJNS5_IJSG_SG_SH_EEENS5_IJNSS_ISG_SC_EES1K_EEEaSJ_aSJ_NS1E_6fusion15FusionCallbacksIS1I_NS1M_17LinearCombinationIaiaiLNS_15FloatRoundStyleE2EEES1J_S1L_JEEENS4_5SM1004TMEM4LOAD26SM100_TMEM_LOAD_32dp32b32xENS4_13SM90_TMA_LOADENS11_INS12_ILi2ELi4ELi3EEES15_NSS_INS5_IJS16_SG_EEENS5_IJSG_SC_EEEEEEENS4_39AutoVectorizingCopyWithAssumedAlignmentILi128EEENS4_14SM90_TMA_STOREES21_S23_S23_EEEvvEEEEvNT_6ParamsE:
        .type           _ZN7cutlass13device_kernelINS_4gemm6kernel13GemmUniversalIN4cute5tupleIJiiiiEEENS1_10collective13CollectiveMmaINS1_35MainloopSm100TmaUmmaWarpSpecializedILi3ELi2ELi4ENS5_IJNS4_1CILi2EEESB_NSA_ILi1EEEEEEEENS5_IJNSA_ILi128EEENSA_ILi64EEENSA_ILi32EEEEEEaNS5_IJlSC_lEEEaSJ_NS4_8TiledMMAINS4_8MMA_AtomIJNS4_21SM100_MMA_S8_2x1SM_SSIaaiLi128ELi64ELNS4_4UMMA5MajorE0ELSO_0ELNSN_8SaturateE0EEEEEENS4_6LayoutINS5_IJSC_SC_SC_EEENS5_IJNSA_ILi0EEESU_SU_EEEEENS5_IJNS4_10UnderscoreESX_SX_EEEEENS4_28SM100_TMA_2SM_LOAD_MULTICASTENS4_14ComposedLayoutINS4_7SwizzleILi1ELi4ELi3EEENS4_18smem_ptr_flag_bitsILi8EEENSS_INS5_IJNSA_ILi8EEESH_EEENS5_IJSH_SC_EEEEEEEvNS4_8identityENS4_18SM100_TMA_2SM_LOADES1A_vS1B_EENS_8epilogue10collective18CollectiveEpilogueINS1E_23Sm100TmaWarpSpecializedILi1ELi1ELi32ELb0ELb0EEEJNS5_IJSG_SG_SH_EEENS5_IJNSS_ISG_SC_EES1K_EEEaSJ_aSJ_NS1E_6fusion15FusionCallbacksIS1I_NS1M_17LinearCombinationIaiaiLNS_15FloatRoundStyleE2EEES1J_S1L_JEEENS4_5SM1004TMEM4LOAD26SM100_TMEM_LOAD_32dp32b32xENS4_13SM90_TMA_LOADENS11_INS12_ILi2ELi4ELi3EEES15_NSS_INS5_IJS16_SG_EEENS5_IJSG_SC_EEEEEEENS4_39AutoVectorizingCopyWithAssumedAlignmentILi128EEENS4_14SM90_TMA_STOREES21_S23_S23_EEEvvEEEEvNT_6ParamsE,@function
        .size           _ZN7cutlass13device_kernelINS_4gemm6kernel13GemmUniversalIN4cute5tupleIJiiiiEEENS1_10collective13CollectiveMmaINS1_35MainloopSm100TmaUmmaWarpSpecializedILi3ELi2ELi4ENS5_IJNS4_1CILi2EEESB_NSA_ILi1EEEEEEEENS5_IJNSA_ILi128EEENSA_ILi64EEENSA_ILi32EEEEEEaNS5_IJlSC_lEEEaSJ_NS4_8TiledMMAINS4_8MMA_AtomIJNS4_21SM100_MMA_S8_2x1SM_SSIaaiLi128ELi64ELNS4_4UMMA5MajorE0ELSO_0ELNSN_8SaturateE0EEEEEENS4_6LayoutINS5_IJSC_SC_SC_EEENS5_IJNSA_ILi0EEESU_SU_EEEEENS5_IJNS4_10UnderscoreESX_SX_EEEEENS4_28SM100_TMA_2SM_LOAD_MULTICASTENS4_14ComposedLayoutINS4_7SwizzleILi1ELi4ELi3EEENS4_18smem_ptr_flag_bitsILi8EEENSS_INS5_IJNSA_ILi8EEESH_EEENS5_IJSH_SC_EEEEEEEvNS4_8identityENS4_18SM100_TMA_2SM_LOADES1A_vS1B_EENS_8epilogue10collective18CollectiveEpilogueINS1E_23Sm100TmaWarpSpecializedILi1ELi1ELi32ELb0ELb0EEEJNS5_IJSG_SG_SH_EEENS5_IJNSS_ISG_SC_EES1K_EEEaSJ_aSJ_NS1E_6fusion15FusionCallbacksIS1I_NS1M_17LinearCombinationIaiaiLNS_15FloatRoundStyleE2EEES1J_S1L_JEEENS4_5SM1004TMEM4LOAD26SM100_TMEM_LOAD_32dp32b32xENS4_13SM90_TMA_LOADENS11_INS12_ILi2ELi4ELi3EEES15_NSS_INS5_IJS16_SG_EEENS5_IJSG_SC_EEEEEEENS4_39AutoVectorizingCopyWithAssumedAlignmentILi128EEENS4_14SM90_TMA_STOREES21_S23_S23_EEEvvEEEEvNT_6ParamsE,(.L_x_146 - _ZN7cutlass13device_kernelINS_4gemm6kernel13GemmUniversalIN4cute5tupleIJiiiiEEENS1_10collective13CollectiveMmaINS1_35MainloopSm100TmaUmmaWarpSpecializedILi3ELi2ELi4ENS5_IJNS4_1CILi2EEESB_NSA_ILi1EEEEEEEENS5_IJNSA_ILi128EEENSA_ILi64EEENSA_ILi32EEEEEEaNS5_IJlSC_lEEEaSJ_NS4_8TiledMMAINS4_8MMA_AtomIJNS4_21SM100_MMA_S8_2x1SM_SSIaaiLi128ELi64ELNS4_4UMMA5MajorE0ELSO_0ELNSN_8SaturateE0EEEEEENS4_6LayoutINS5_IJSC_SC_SC_EEENS5_IJNSA_ILi0EEESU_SU_EEEEENS5_IJNS4_10UnderscoreESX_SX_EEEEENS4_28SM100_TMA_2SM_LOAD_MULTICASTENS4_14ComposedLayoutINS4_7SwizzleILi1ELi4ELi3EEENS4_18smem_ptr_flag_bitsILi8EEENSS_INS5_IJNSA_ILi8EEESH_EEENS5_IJSH_SC_EEEEEEEvNS4_8identityENS4_18SM100_TMA_2SM_LOADES1A_vS1B_EENS_8epilogue10collective18CollectiveEpilogueINS1E_23Sm100TmaWarpSpecializedILi1ELi1ELi32ELb0ELb0EEEJNS5_IJSG_SG_SH_EEENS5_IJNSS_ISG_SC_EES1K_EEEaSJ_aSJ_NS1E_6fusion15FusionCallbacksIS1I_NS1M_17LinearCombinationIaiaiLNS_15FloatRoundStyleE2EEES1J_S1L_JEEENS4_5SM1004TMEM4LOAD26SM100_TMEM_LOAD_32dp32b32xENS4_13SM90_TMA_LOADENS11_INS12_ILi2ELi4ELi3EEES15_NSS_INS5_IJS16_SG_EEENS5_IJSG_SC_EEEEEEENS4_39AutoVectorizingCopyWithAssumedAlignmentILi128EEENS4_14SM90_TMA_STOREES21_S23_S23_EEEvvEEEEvNT_6ParamsE)
        .other          _ZN7cutlass13device_kernelINS_4gemm6kernel13GemmUniversalIN4cute5tupleIJiiiiEEENS1_10collective13CollectiveMmaINS1_35MainloopSm100TmaUmmaWarpSpecializedILi3ELi2ELi4ENS5_IJNS4_1CILi2EEESB_NSA_ILi1EEEEEEEENS5_IJNSA_ILi128EEENSA_ILi64EEENSA_ILi32EEEEEEaNS5_IJlSC_lEEEaSJ_NS4_8TiledMMAINS4_8MMA_AtomIJNS4_21SM100_MMA_S8_2x1SM_SSIaaiLi128ELi64ELNS4_4UMMA5MajorE0ELSO_0ELNSN_8SaturateE0EEEEEENS4_6LayoutINS5_IJSC_SC_SC_EEENS5_IJNSA_ILi0EEESU_SU_EEEEENS5_IJNS4_10UnderscoreESX_SX_EEEEENS4_28SM100_TMA_2SM_LOAD_MULTICASTENS4_14ComposedLayoutINS4_7SwizzleILi1ELi4ELi3EEENS4_18smem_ptr_flag_bitsILi8EEENSS_INS5_IJNSA_ILi8EEESH_EEENS5_IJSH_SC_EEEEEEEvNS4_8identityENS4_18SM100_TMA_2SM_LOADES1A_vS1B_EENS_8epilogue10collective18CollectiveEpilogueINS1E_23Sm100TmaWarpSpecializedILi1ELi1ELi32ELb0ELb0EEEJNS5_IJSG_SG_SH_EEENS5_IJNSS_ISG_SC_EES1K_EEEaSJ_aSJ_NS1E_6fusion15FusionCallbacksIS1I_NS1M_17LinearCombinationIaiaiLNS_15FloatRoundStyleE2EEES1J_S1L_JEEENS4_5SM1004TMEM4LOAD26SM100_TMEM_LOAD_32dp32b32xENS4_13SM90_TMA_LOADENS11_INS12_ILi2ELi4ELi3EEES15_NSS_INS5_IJS16_SG_EEENS5_IJSG_SC_EEEEEEENS4_39AutoVectorizingCopyWithAssumedAlignmentILi128EEENS4_14SM90_TMA_STOREES21_S23_S23_EEEvvEEEEvNT_6ParamsE,@"STO_CUDA_ENTRY STV_DEFAULT"
_ZN7cutlass13device_kernelINS_4gemm6kernel13GemmUniversalIN4cute5tupleIJiiiiEEENS1_10collective13CollectiveMmaINS1_35MainloopSm100TmaUmmaWarpSpecializedILi3ELi2ELi4ENS5_IJNS4_1CILi2EEESB_NSA_ILi1EEEEEEEENS5_IJNSA_ILi128EEENSA_ILi64EEENSA_ILi32EEEEEEaNS5_IJlSC_lEEEaSJ_NS4_8TiledMMAINS4_8MMA_AtomIJNS4_21SM100_MMA_S8_2x1SM_SSIaaiLi128ELi64ELNS4_4UMMA5MajorE0ELSO_0ELNSN_8SaturateE0EEEEEENS4_6LayoutINS5_IJSC_SC_SC_EEENS5_IJNSA_ILi0EEESU_SU_EEEEENS5_IJNS4_10UnderscoreESX_SX_EEEEENS4_28SM100_TMA_2SM_LOAD_MULTICASTENS4_14ComposedLayoutINS4_7SwizzleILi1ELi4ELi3EEENS4_18smem_ptr_flag_bitsILi8EEENSS_INS5_IJNSA_ILi8EEESH_EEENS5_IJSH_SC_EEEEEEEvNS4_8identityENS4_18SM100_TMA_2SM_LOADES1A_vS1B_EENS_8epilogue10collective18CollectiveEpilogueINS1E_23Sm100TmaWarpSpecializedILi1ELi1ELi32ELb0ELb0EEEJNS5_IJSG_SG_SH_EEENS5_IJNSS_ISG_SC_EES1K_EEEaSJ_aSJ_NS1E_6fusion15FusionCallbacksIS1I_NS1M_17LinearCombinationIaiaiLNS_15FloatRoundStyleE2EEES1J_S1L_JEEENS4_5SM1004TMEM4LOAD26SM100_TMEM_LOAD_32dp32b32xENS4_13SM90_TMA_LOADENS11_INS12_ILi2ELi4ELi3EEES15_NSS_INS5_IJS16_SG_EEENS5_IJSG_SC_EEEEEEENS4_39AutoVectorizingCopyWithAssumedAlignmentILi128EEENS4_14SM90_TMA_STOREES21_S23_S23_EEEvvEEEEvNT_6ParamsE:
[----:B------:R-:W1:Y:S01]  /*0000*/  LDC R1, c[0x0][0x37c] ;  /* 0x0000df00ff017b82 */ /* 0x000e620000000800 */
[----:B------:R-:W2:Y:S01]  /*0010*/  S2R R78, SR_TID.X ;  /* 0x00000000004e7919 */ /* 0x000ea20000002100 */
[----:B------:R-:W3:Y:S06]  /*0020*/  LDCU.64 UR8, c[0x0][0x890] ;  /* 0x00011200ff0877ac */ /* 0x000eec0008000a00 */
[----:B------:R-:W4:Y:S01]  /*0030*/  S2UR UR55, SR_CgaCtaId ;  /* 0x00000000003779c3 */ /* 0x000f220000008800 */
[----:B------:R-:W-:Y:S02]  /*0040*/  PRMT R81, RZ, 0x7610, R81 ;  /* 0x00007610ff517816 */ /* 0x000fe40000000051 */
[----:B------:R-:W-:Y:S01]  /*0050*/  ELECT P1, URZ, PT ;  /* 0x0000000000ff782f */ /* 0x000fe20003820000 */
[----:B---3--:R-:W-:-:S04]  /*0060*/  UISETP.NE.U32.AND UP0, UPT, UR8, URZ, UPT ;  /* 0x000000ff0800728c */ /* 0x008fc8000bf05070 */
[----:B------:R-:W-:Y:S02]  /*0070*/  UISETP.NE.AND.EX UP0, UPT, UR9, URZ, UPT, UP0 ;  /* 0x000000ff0900728c */ /* 0x000fe4000bf05300 */
[----:B----4-:R-:W-:Y:S02]  /*0080*/  ULOP3.LUT UR27, UR55, 0x1, URZ, 0xc0, !UPT ;  /* 0x00000001371b7892 */ /* 0x010fe4000f8ec0ff */
[----:B------:R-:W-:Y:S01]  /*0090*/  ULOP3.LUT UR28, UR55, 0x1, URZ, 0x3c, !UPT ;  /* 0x00000001371c7892 */ /* 0x000fe2000f8e3cff */
[----:B--2---:R-:W-:-:S05]  /*00a0*/  SHF.R.U32.HI R82, RZ, 0x5, R78 ;  /* 0x00000005ff527819 */ /* 0x004fca000001164e */
[----:B------:R-:W2:Y:S02]  /*00b0*/  SHFL.IDX PT, R0, R82, RZ, 0x1f ;  /* 0x00001fff52007589 */ /* 0x000ea400000e0000 */
[----:B--2---:R-:W-:Y:S01]  /*00c0*/  R2UR UR18, R0 ;  /* 0x00000000001272ca */ /* 0x004fe200000e0000 */
[----:B-1----:R-:W-:-:S14]  /*00d0*/  BRA.U UP0, `(.L_x_0) ;  /* 0x0000000100307547 */ /* 0x002fdc000b800000 */
[----:B------:R-:W1:Y:S02]  /*00e0*/  LDCU.64 UR4, c[0x0][0x888] ;  /* 0x00011100ff0477ac */ /* 0x000e640008000a00 */
[----:B-1----:R-:W-:-:S04]  /*00f0*/  UISETP.NE.U32.AND UP0, UPT, UR4, URZ, UPT ;  /* 0x000000ff0400728c */ /* 0x002fc8000bf05070 */
[----:B------:R-:W-:-:S09]  /*0100*/  UISETP.NE.AND.EX UP0, UPT, UR5, URZ, UPT, UP0 ;  /* 0x000000ff0500728c */ /* 0x000fd2000bf05300 */
[----:B------:R-:W-:Y:S05]  /*0110*/  BRA.U !UP0, `(.L_x_1) ;  /* 0x0000000108147547 */ /* 0x000fea000b800000 */
[----:B------:R-:W1:Y:S01]  /*0120*/  LDC.64 R40, c[0x0][0x888] ;  /* 0x00022200ff287b82 */ /* 0x000e620000000a00 */
[----:B------:R-:W1:Y:S02]  /*0130*/  LDCU.64 UR4, c[0x0][0x358] ;  /* 0x00006b00ff0477ac */ /* 0x000e640008000a00 */
[----:B-1----:R1:W5:Y:S01]  /*0140*/  LDG.E R40, desc[UR4][R40.64] ;  /* 0x0000000428287981 */ /* 0x002362000c1e1900 */
[----:B------:R-:W-:Y:S01]  /*0150*/  HFMA2 R81, -RZ, RZ, 0, 5.9604644775390625e-08 ;  /* 0x00000001ff517431 */ /* 0x000fe200000001ff */
[----:B------:R-:W-:Y:S05]  /*0160*/  BRA `(.L_x_0) ;  /* 0x00000000000c7947 */ /* 0x000fea0003800000 */
.L_x_1:
[----:B------:R-:W1:Y:S01]  /*0170*/  LDCU UR4, c[0x0][0x880] ;  /* 0x00011000ff0477ac */ /* 0x000e620008000800 */
[----:B------:R-:W-:Y:S01]  /*0180*/  HFMA2 R81, -RZ, RZ, 0, 5.9604644775390625e-08 ;  /* 0x00000001ff517431 */ /* 0x000fe200000001ff */
[----:B-1----:R-:W-:-:S07]  /*0190*/  MOV R40, UR4 ;  /* 0x0000000400287c02 */ /* 0x002fce0008000f00 */
.L_x_0:
[----:B------:R-:W2:Y:S02]  /*01a0*/  LDCU.64 UR4, c[0x0][0x8b0] ;  /* 0x00011600ff0477ac */ /* 0x000ea40008000a00 */
[----:B--2---:R-:W-:-:S04]  /*01b0*/  UISETP.NE.U32.AND UP0, UPT, UR4, URZ, UPT ;  /* 0x000000ff0400728c */ /* 0x004fc8000bf05070 */
[----:B------:R-:W-:-:S09]  /*01c0*/  UISETP.NE.AND.EX UP0, UPT, UR5, URZ, UPT, UP0 ;  /* 0x000000ff0500728c */ /* 0x000fd2000bf05300 */
[----:B------:R-:W-:Y:S05]  /*01d0*/  BRA.U UP0, `(.L_x_2) ;  /* 0x0000000100287547 */ /* 0x000fea000b800000 */
[----:B------:R-:W2:Y:S02]  /*01e0*/  LDCU.64 UR4, c[0x0][0x8a8] ;  /* 0x00011500ff0477ac */ /* 0x000ea40008000a00 */
[----:B--2---:R-:W-:-:S04]  /*01f0*/  UISETP.NE.U32.AND UP0, UPT, UR4, URZ, UPT ;  /* 0x000000ff0400728c */ /* 0x004fc8000bf05070 */
[----:B------:R-:W-:-:S09]  /*0200*/  UISETP.NE.AND.EX UP0, UPT, UR5, URZ, UPT, UP0 ;  /* 0x000000ff0500728c */ /* 0x000fd2000bf05300 */
[----:B------:R-:W-:Y:S05]  /*0210*/  BRA.U !UP0, `(.L_x_3) ;  /* 0x0000000108107547 */ /* 0x000fea000b800000 */
[----:B------:R-:W2:Y:S01]  /*0220*/  LDC.64 R38, c[0x0][0x8a8] ;  /* 0x00022a00ff267b82 */ /* 0x000ea20000000a00 */
[----:B------:R-:W2:Y:S02]  /*0230*/  LDCU.64 UR4, c[0x0][0x358] ;  /* 0x00006b00ff0477ac */ /* 0x000ea40008000a00 */
[----:B--2---:R2:W5:Y:S01]  /*0240*/  LDG.E R38, desc[UR4][R38.64] ;  /* 0x0000000426267981 */ /* 0x004562000c1e1900 */
[----:B------:R-:W-:Y:S05]  /*0250*/  BRA `(.L_x_2) ;  /* 0x0000000000087947 */ /* 0x000fea0003800000 */
.L_x_3:
[----:B------:R-:W2:Y:S02]  /*0260*/  LDCU UR4, c[0x0][0x8a0] ;  /* 0x00011400ff0477ac */ /* 0x000ea40008000800 */
[----:B--2---:R-:W-:Y:S02]  /*0270*/  MOV R38, UR4 ;  /* 0x0000000400267c02 */ /* 0x004fe40008000f00 */
.L_x_2:
[----:B------:R-:W-:Y:S01]  /*0280*/  IMAD.U32 R0, RZ, RZ, UR18 ;  /* 0x00000012ff007e24 */ /* 0x000fe2000f8e00ff */
[----:B------:R-:W-:Y:S04]  /*0290*/  BSSY.RECONVERGENT B0, `(.L_x_4) ;  /* 0x000000c000007945 */ /* 0x000fe80003800200 */
[C---:B------:R-:W-:Y:S02]  /*02a0*/  ISETP.NE.OR P2, PT, R0.reuse, 0x1, !P1 ;  /* 0x000000010000780c */ /* 0x040fe40004f45670 */
[----:B------:R-:W-:-:S11]  /*02b0*/  ISETP.NE.OR P0, PT, R0, 0x3, !P1 ;  /* 0x000000030000780c */ /* 0x000fd60004f05670 */
[----:B------:R-:W-:Y:S05]  /*02c0*/  @P2 BRA `(.L_x_5) ;  /* 0x0000000000202947 */ /* 0x000fea0003800000 */
[----:B------:R-:W3:Y:S02]  /*02d0*/  LDCU.64 UR4, c[0x0][0x348] ;  /* 0x00006900ff0477ac */ /* 0x000ee40008000a00 */
[----:B---3--:R-:W-:Y:S02]  /*02e0*/  UIADD3 UR6, UP1, UPT, UR4, 0x80, URZ ;  /* 0x0000008004067890 */ /* 0x008fe4000ff3e0ff */
[----:B------:R-:W-:Y:S02]  /*02f0*/  UIADD3 UR4, UP0, UPT, UR4, 0x180, URZ ;  /* 0x0000018004047890 */ /* 0x000fe4000ff1e0ff */
[----:B------:R-:W-:Y:S02]  /*0300*/  UIADD3.X UR7, UPT, UPT, URZ, UR5, URZ, UP1, !UPT ;  /* 0x00000005ff077290 */ /* 0x000fe40008ffe4ff */
[----:B------:R-:W-:-:S07]  /*0310*/  UIADD3.X UR5, UPT, UPT, URZ, UR5, URZ, UP0, !UPT ;  /* 0x00000005ff057290 */ /* 0x000fce00087fe4ff */
[----:B------:R3:W-:Y:S02]  /*0320*/  UTMACCTL.PF [UR6] ;  /* 0x00000000060079b9 */ /* 0x0007e40008040000 */
[----:B------:R3:W-:Y:S02]  /*0330*/  UTMACCTL.PF [UR4] ;  /* 0x00000000040079b9 */ /* 0x0007e40008040000 */
[----:B---3--:R-:W-:Y:S01]  /*0340*/  NOP ;  /* 0x0000000000007918 */ /* 0x008fe20000000000 */
.L_x_5:
[----:B------:R-:W-:Y:S05]  /*0350*/  BSYNC.RECONVERGENT B0 ;  /* 0x0000000000007941 */ /* 0x000fea0003800200 */
.L_x_4:
[----:B------:R-:W-:Y:S04]  /*0360*/  BSSY.RECONVERGENT B0, `(.L_x_6) ;  /* 0x000000a000007945 */ /* 0x000fe80003800200 */
        /* <DEDUP_REMOVED lines=9> */
.L_x_7:
[----:B------:R-:W-:Y:S05]  /*0400*/  BSYNC.RECONVERGENT B0 ;  /* 0x0000000000007941 */ /* 0x000fea0003800200 */
.L_x_6:
[----:B------:R-:W3:Y:S01]  /*0410*/  LDCU.64 UR4, c[0x0][0x888] ;  /* 0x00011100ff0477ac */ /* 0x000ee20008000a00 */
[----:B------:R-:W-:Y:S02]  /*0420*/  UISETP.EQ.U32.AND UP1, UPT, UR8, URZ, UPT ;  /* 0x000000ff0800728c */ /* 0x000fe4000bf22070 */
[----:B------:R-:W-:Y:S02]  /*0430*/  UPLOP3.LUT UP3, UPT, UPT, UPT, UPT, 0x80, 0x8 ;  /* 0x000000000008789c */ /* 0x000fe40003f6f070 */
[----:B---3--:R-:W-:-:S04]  /*0440*/  UISETP.NE.U32.AND UP0, UPT, UR4, URZ, UPT ;  /* 0x000000ff0400728c */ /* 0x008fc8000bf05070 */
[----:B------:R-:W-:-:S04]  /*0450*/  UISETP.NE.AND.EX UP0, UPT, UR5, URZ, UPT, UP0 ;  /* 0x000000ff0500728c */ /* 0x000fc8000bf05300 */
[----:B------:R-:W-:-:S04]  /*0460*/  UISETP.EQ.OR.EX UP2, UPT, UR9, URZ, !UP0, UP1 ;  /* 0x000000ff0900728c */ /* 0x000fc8000c742710 */
[----:B------:R-:W-:-:S05]  /*0470*/  UP2UR UR61, UPR, URZ, 0x4 ;  /* 0x00000004ff3d7883 */ /* 0x000fca0008000000 */
[----:B------:R-:W-:Y:S07]  /*0480*/  BRA.U !UP2, `(.L_x_8) ;  /* 0x000000010a207547 */ /* 0x000fee000b800000 */
[----:B-----5:R-:W-:Y:S01]  /*0490*/  R2UR UR5, R40 ;  /* 0x00000000280572ca */ /* 0x020fe200000e0000 */
[----:B------:R-:W-:Y:S02]  /*04a0*/  UISETP.NE.U32.AND UP1, UPT, UR8, URZ, UPT ;  /* 0x000000ff0800728c */ /* 0x000fe4000bf25070 */
[----:B------:R-:W-:Y:S02]  /*04b0*/  USEL UR4, URZ, 0xffffffff, UP0 ;  /* 0xffffffffff047887 */ /* 0x000fe40008000000 */
[----:B------:R-:W-:-:S08]  /*04c0*/  UISETP.NE.AND.EX UP1, UPT, UR9, URZ, UPT, UP1 ;  /* 0x000000ff0900728c */ /* 0x000fd0000bf25310 */
[----:B------:R-:W-:-:S04]  /*04d0*/  UISETP.NE.AND UP0, UPT, UR5, URZ, UPT ;  /* 0x000000ff0500728c */ /* 0x000fc8000bf05270 */
[----:B------:R-:W-:-:S04]  /*04e0*/  @!UP1 USEL UR4, URZ, 0xffffffff, UP0 ;  /* 0xffffffffff049887 */ /* 0x000fc80008000000 */
[----:B------:R-:W-:-:S04]  /*04f0*/  ULOP3.LUT UR4, UR4, 0x1, URZ, 0xc0, !UPT ;  /* 0x0000000104047892 */ /* 0x000fc8000f8ec0ff */
[----:B------:R-:W-:-:S11]  /*0500*/  UISETP.NE.U32.AND UP3, UPT, UR4, 0x1, UPT ;  /* 0x000000010400788c */ /* 0x000fd6000bf65070 */
.L_x_8:
[----:B------:R-:W3:Y:S01]  /*0510*/  SHFL.IDX PT, R0, R82, RZ, 0x1f ;  /* 0x00001fff52007589 */ /* 0x000ee200000e0000 */
[----:B------:R-:W-:-:S04]  /*0520*/  UISETP.NE.AND UP0, UPT, UR18, 0x2, UPT ;  /* 0x000000021200788c */ /* 0x000fc8000bf05270 */
[----:B------:R-:W-:Y:S02]  /*0530*/  UISETP.EQ.AND UP1, UPT, UR27, URZ, !UP0 ;  /* 0x000000ff1b00728c */ /* 0x000fe4000c722270 */
[----:B------:R-:W-:-:S04]  /*0540*/  USEL UR34, URZ, 0x1, UP0 ;  /* 0x00000001ff227887 */ /* 0x000fc80008000000 */
[----:B------:R-:W-:Y:S02]  /*0550*/  PLOP3.LUT P3, PT, P1, PT, UP1, 0x80, 0x8 ;  /* 0x000000000008781c */ /* 0x000fe40000f6f018 */
[----:B---3--:R-:W-:-:S13]  /*0560*/  ISETP.NE.AND P0, PT, R0, RZ, PT ;  /* 0x000000ff0000720c */ /* 0x008fda0003f05270 */
[----:B------:R-:W-:Y:S05]  /*0570*/  @P0 BRA `(.L_x_9) ;  /* 0x00000000004c0947 */ /* 0x000fea0003800000 */
[----:B------:R-:W-:Y:S01]  /*0580*/  UMOV UR4, 0x400 ;  /* 0x0000040000047882 */ /* 0x000fe20000000000 */
[----:B------:R-:W-:Y:S01]  /*0590*/  UMOV UR8, 0x1 ;  /* 0x0000000100087882 */ /* 0x000fe20000000000 */
[----:B------:R-:W-:Y:S01]  /*05a0*/  UMOV UR6, 0x2 ;  /* 0x0000000200067882 */ /* 0x000fe20000000000 */
[----:B------:R-:W-:Y:S02]  /*05b0*/  ULEA UR4, UR55, UR4, 0x18 ;  /* 0x0000000437047291 */ /* 0x000fe4000f8ec0ff */
[----:B------:R-:W-:-:S04]  /*05c0*/  UIADD3 UR8, UPT, UPT, -UR8, 0x100000, URZ ;  /* 0x0010000008087890 */ /* 0x000fc8000fffe1ff */
[----:B------:R-:W-:Y:S02]  /*05d0*/  USHF.L.U32 UR9, UR8, 0xb, URZ ;  /* 0x0000000b08097899 */ /* 0x000fe400080006ff */
[----:B------:R-:W-:Y:S02]  /*05e0*/  USHF.L.U32 UR8, UR8, 0x1, URZ ;  /* 0x0000000108087899 */ /* 0x000fe400080006ff */
[----:B------:R-:W-:-:S04]  /*05f0*/  UIADD3 UR6, UPT, UPT, -UR6, 0x100000, URZ ;  /* 0x0010000006067890 */ /* 0x000fc8000fffe1ff */
[----:B------:R-:W-:Y:S02]  /*0600*/  USHF.L.U32 UR7, UR6, 0xb, URZ ;  /* 0x0000000b06077899 */ /* 0x000fe400080006ff */
[----:B------:R-:W-:Y:S01]  /*0610*/  USHF.L.U32 UR6, UR6, 0x1, URZ ;  /* 0x0000000106067899 */ /* 0x000fe200080006ff */
[----:B------:R-:W-:Y:S01]  /*0620*/  ELECT P0, URZ, PT ;  /* 0x0000000000ff782f */ /* 0x000fe20003800000 */
[----:B------:R-:W3:Y:S02]  /*0630*/  FENCE.VIEW.ASYNC.S ;  /* 0x00000000000073c6 */ /* 0x000ee40000000000 */
[----:B---3--:R3:W4:Y:S08]  /*0640*/  SYNCS.EXCH.64 URZ, [UR4], UR8 ;  /* 0x0000000804ff75b2 */ /* 0x0087300008000100 */
[----:B------:R3:W1:Y:S01]  /*0650*/  SYNCS.EXCH.64 URZ, [UR4+0x18], UR6 ;  /* 0x0000180604ff75b2 */ /* 0x0006620008000100 */
[----:B------:R3:W1:Y:S01]  /*0660*/  SYNCS.EXCH.64 URZ, [UR4+0x8], UR8 ;  /* 0x0000080804ff75b2 */ /* 0x0006620008000100 */
[----:B------:R3:W1:Y:S01]  /*0670*/  SYNCS.EXCH.64 URZ, [UR4+0x20], UR6 ;  /* 0x0000200604ff75b2 */ /* 0x0006620008000100 */
[----:B------:R3:W1:Y:S01]  /*0680*/  SYNCS.EXCH.64 URZ, [UR4+0x10], UR8 ;  /* 0x0000100804ff75b2 */ /* 0x0006620008000100 */
[----:B------:R3:W1:Y:S01]  /*0690*/  SYNCS.EXCH.64 URZ, [UR4+0x28], UR6 ;  /* 0x0000280604ff75b2 */ /* 0x0006620008000100 */
[----:B------:R-:W-:Y:S01]  /*06a0*/  NOP ;  /* 0x0000000000007918 */ /* 0x000fe20000000000 */
.L_x_9:
[----:B------:R-:W2:Y:S01]  /*06b0*/  SHFL.IDX PT, R0, R82, RZ, 0x1f ;  /* 0x00001fff52007589 */ /* 0x000ea200000e0000 */
[----:B------:R-:W-:Y:S01]  /*06c0*/  NOP ;  /* 0x0000000000007918 */ /* 0x000fe20000000000 */
[----:B--2---:R-:W-:-:S13]  /*06d0*/  ISETP.NE.AND P0, PT, R0, 0x1, PT ;  /* 0x000000010000780c */ /* 0x004fda0003f05270 */
[----:B------:R-:W-:Y:S05]  /*06e0*/  @P0 BRA `(.L_x_10) ;  /* 0x00000000003c0947 */ /* 0x000fea0003800000 */
[----:B---3--:R-:W-:Y:S01]  /*06f0*/  UMOV UR4, 0x400 ;  /* 0x0000040000047882 */ /* 0x008fe20000000000 */
        /* <DEDUP_REMOVED lines=10> */
[----:B------:R-:W2:Y:S02]  /*07a0*/  FENCE.VIEW.ASYNC.S ;  /* 0x00000000000073c6 */ /* 0x000ea40000000000 */
[----:B--2---:R2:W3:Y:S08]  /*07b0*/  SYNCS.EXCH.64 URZ, [UR4+0x30], UR8 ;  /* 0x0000300804ff75b2 */ /* 0x0044f00008000100 */
[----:B------:R2:W1:Y:S01]  /*07c0*/  SYNCS.EXCH.64 URZ, [UR4+0x38], UR6 ;  /* 0x0000380604ff75b2 */ /* 0x0004620008000100 */
[----:B------:R-:W-:Y:S01]  /*07d0*/  NOP ;  /* 0x0000000000007918 */ /* 0x000fe20000000000 */
.L_x_10:
[----:B------:R-:W4:Y:S01]  /*07e0*/  SHFL.IDX PT, R0, R82, RZ, 0x1f ;  /* 0x00001fff52007589 */ /* 0x000f2200000e0000 */
[----:B------:R-:W-:Y:S01]  /*07f0*/  NOP ;  /* 0x0000000000007918 */ /* 0x000fe20000000000 */
[----:B----4-:R-:W-:-:S13]  /*0800*/  ISETP.NE.AND P0, PT, R0, 0x3, PT ;  /* 0x000000030000780c */ /* 0x010fda0003f05270 */
[----:B------:R-:W-:Y:S05]  /*0810*/  @P0 BRA `(.L_x_11) ;  /* 0x00000000002c0947 */ /* 0x000fea0003800000 */
[----:B--23--:R-:W-:Y:S01]  /*0820*/  UMOV UR6, 0x400 ;  /* 0x0000040000067882 */ /* 0x00cfe20000000000 */
[----:B------:R-:W-:Y:S01]  /*0830*/  UMOV UR4, 0x20 ;  /* 0x0000002000047882 */ /* 0x000fe20000000000 */
[----:B------:R-:W-:Y:S02]  /*0840*/  ULEA UR6, UR55, UR6, 0x18 ;  /* 0x0000000637067291 */ /* 0x000fe4000f8ec0ff */
[----:B------:R-:W-:-:S04]  /*0850*/  UIADD3 UR4, UPT, UPT, -UR4, 0x100000, URZ ;  /* 0x0010000004047890 */ /* 0x000fc8000fffe1ff */
[----:B------:R-:W-:Y:S02]  /*0860*/  USHF.L.U32 UR5, UR4, 0xb, URZ ;  /* 0x0000000b04057899 */ /* 0x000fe400080006ff */
[----:B------:R-:W-:Y:S01]  /*0870*/  USHF.L.U32 UR4, UR4, 0x1, URZ ;  /* 0x0000000104047899 */ /* 0x000fe200080006ff */
[----:B------:R-:W-:Y:S01]  /*0880*/  ELECT P0, URZ, PT ;  /* 0x0000000000ff782f */ /* 0x000fe20003800000 */
[----:B------:R-:W2:Y:S10]  /*0890*/  FENCE.VIEW.ASYNC.S ;  /* 0x00000000000073c6 */ /* 0x000eb40000000000 */
[----:B--2---:R4:W2:Y:S01]  /*08a0*/  SYNCS.EXCH.64 URZ, [UR6+0x40], UR4 ;  /* 0x0000400406ff75b2 */ /* 0x0048a20008000100 */
[----:B------:R4:W3:Y:S02]  /*08b0*/  SYNCS.EXCH.64 URZ, [UR6+0x48], UR4 ;  /* 0x0000480406ff75b2 */ /* 0x0008e40008000100 */
[----:B----4-:R-:W-:Y:S01]  /*08c0*/  NOP ;  /* 0x0000000000007918 */ /* 0x010fe20000000000 */
.L_x_11:
[----:B------:R-:W4:Y:S01]  /*08d0*/  SHFL.IDX PT, R0, R82, RZ, 0x1f ;  /* 0x00001fff52007589 */ /* 0x000f2200000e0000 */
[----:B------:R-:W-:Y:S01]  /*08e0*/  NOP ;  /* 0x0000000000007918 */ /* 0x000fe20000000000 */
[----:B----4-:R-:W-:-:S13]  /*08f0*/  ISETP.NE.AND P0, PT, R0, 0x4, PT ;  /* 0x000000040000780c */ /* 0x010fda0003f05270 */
[----:B------:R-:W-:Y:S05]  /*0900*/  @P0 BRA `(.L_x_12) ;  /* 0x0000000000480947 */ /* 0x000fea0003800000 */
[----:B--23--:R-:W-:Y:S01]  /*0910*/  UMOV UR4, 0x3a0 ;  /* 0x000003a000047882 */ /* 0x00cfe20000000000 */
[----:B------:R-:W-:Y:S01]  /*0920*/  UMOV UR6, 0x400 ;  /* 0x0000040000067882 */ /* 0x000fe20000000000 */
[----:B------:R-:W-:Y:S01]  /*0930*/  USEL UR4, UR4, 0x320, UP3 ;  /* 0x0000032004047887 */ /* 0x000fe20009800000 */
        /* <DEDUP_REMOVED lines=10> */
[----:B--2---:R4:W2:Y:S08]  /*09e0*/  SYNCS.EXCH.64 URZ, [UR6+0x50], UR8 ;  /* 0x0000500806ff75b2 */ /* 0x0048b00008000100 */
[----:B------:R4:W3:Y:S01]  /*09f0*/  SYNCS.EXCH.64 URZ, [UR6+0x60], UR4 ;  /* 0x0000600406ff75b2 */ /* 0x0008e20008000100 */
[----:B------:R4:W1:Y:S01]  /*0a00*/  SYNCS.EXCH.64 URZ, [UR6+0x58], UR8 ;  /* 0x0000580806ff75b2 */ /* 0x0008620008000100 */
[----:B------:R4:W1:Y:S02]  /*0a10*/  SYNCS.EXCH.64 URZ, [UR6+0x68], UR4 ;  /* 0x0000680406ff75b2 */ /* 0x0008640008000100 */
[----:B----4-:R-:W-:Y:S01]  /*0a20*/  NOP ;  /* 0x0000000000007918 */ /* 0x010fe20000000000 */
.L_x_12:
[----:B------:R-:W4:Y:S01]  /*0a30*/  SHFL.IDX PT, R0, R82, RZ, 0x1f ;  /* 0x00001fff52007589 */ /* 0x000f2200000e0000 */
[----:B------:R-:W-:Y:S01]  /*0a40*/  NOP ;  /* 0x0000000000007918 */ /* 0x000fe20000000000 */
[----:B----4-:R-:W-:-:S13]  /*0a50*/  ISETP.NE.AND P0, PT, R0, 0x5, PT ;  /* 0x000000050000780c */ /* 0x010fda0003f05270 */
[----:B------:R-:W-:Y:S05]  /*0a60*/  @P0 BRA `(.L_x_13) ;  /* 0x0000000000540947 */ /* 0x000fea0003800000 */
[----:B--23--:R-:W-:Y:S01]  /*0a70*/  UMOV UR4, 0x400 ;  /* 0x0000040000047882 */ /* 0x00cfe20000000000 */
        /* <DEDUP_REMOVED lines=14> */
[----:B------:R4:W1:Y:S01]  /*0b60*/  SYNCS.EXCH.64 URZ, [UR4+0x98], UR8 ;  /* 0x0000980804ff75b2 */ /* 0x0008620008000100 */
[----:B------:R4:W1:Y:S01]  /*0b70*/  SYNCS.EXCH.64 URZ, [UR4+0x80], UR6 ;  /* 0x0000800604ff75b2 */ /* 0x0008620008000100 */
[----:B------:R4:W1:Y:S01]  /*0b80*/  SYNCS.EXCH.64 URZ, [UR4+0xa0], UR8 ;  /* 0x0000a00804ff75b2 */ /* 0x0008620008000100 */
[----:B------:R4:W1:Y:S01]  /*0b90*/  SYNCS.EXCH.64 URZ, [UR4+0x88], UR6 ;  /* 0x0000880604ff75b2 */ /* 0x0008620008000100 */
[----:B------:R4:W1:Y:S02]  /*0ba0*/  SYNCS.EXCH.64 URZ, [UR4+0xa8], UR8 ;  /* 0x0000a80804ff75b2 */ /* 0x0008640008000100 */
[----:B----4-:R-:W-:Y:S01]  /*0bb0*/  NOP ;  /* 0x0000000000007918 */ /* 0x010fe20000000000 */
.L_x_13:
[----:B------:R-:W4:Y:S01]  /*0bc0*/  SHFL.IDX PT, R0, R82, RZ, 0x1f ;  /* 0x00001fff52007589 */ /* 0x000f2200000e0000 */
[----:B------:R-:W-:Y:S01]  /*0bd0*/  ISETP.NE.OR P1, PT, RZ, UR18, !P1 ;  /* 0x00000012ff007c0c */ /* 0x000fe2000cf25670 */
        /* <DEDUP_REMOVED lines=12> */
[----:B------:R4:W3:Y:S01]  /*0ca0*/  SYNCS.EXCH.64 URZ, [UR4+0xc0], UR6 ;  /* 0x0000c00604ff75b2 */ /* 0x0008e20008000100 */
[----:B------:R4:W1:Y:S01]  /*0cb0*/  SYNCS.EXCH.64 URZ, [UR4+0xb8], UR6 ;  /* 0x0000b80604ff75b2 */ /* 0x0008620008000100 */
[----:B------:R4:W1:Y:S02]  /*0cc0*/  SYNCS.EXCH.64 URZ, [UR4+0xc8], UR6 ;  /* 0x0000c80604ff75b2 */ /* 0x0008640008000100 */
[----:B----4-:R-:W-:Y:S01]  /*0cd0*/  NOP ;  /* 0x0000000000007918 */ /* 0x010fe20000000000 */
.L_x_14:
[----:B------:R-:W-:Y:S01]  /*0ce0*/  VOTEU.ALL UP0, P1 ;  /* 0x0000000000ff7886 */ /* 0x000fe20000800000 */
[----:B--23--:R-:W-:Y:S01]  /*0cf0*/  UMOV UR4, 0x20 ;  /* 0x0000002000047882 */ /* 0x00cfe20000000000 */
[----:B------:R-:W2:Y:S01]  /*0d00*/  LDCU UR7, c[0x0][0x36c] ;  /* 0x00006d80ff0777ac */ /* 0x000ea20008000800 */
[----:B------:R-:W-:Y:S01]  /*0d10*/  NOP ;  /* 0x0000000000007918 */ /* 0x000fe20000000000 */
[----:B------:R-:W-:Y:S01]  /*0d20*/  LOP3.LUT R0, R78, 0x1f, RZ, 0xc0, !PT ;  /* 0x0000001f4e007812 */ /* 0x000fe200078ec0ff */
[----:B------:R-:W-:Y:S01]  /*0d30*/  @!UP0 UMOV UR6, 0x400 ;  /* 0x0000040000068882 */ /* 0x000fe20000000000 */
[----:B------:R-:W-:-:S04]  /*0d40*/  @!UP0 UIADD3 UR4, UPT, UPT, -UR4, 0x100000, URZ ;  /* 0x0010000004048890 */ /* 0x000fc8000fffe1ff */
[----:B------:R-:W-:Y:S02]  /*0d50*/  @!UP0 USHF.L.U32 UR5, UR4, 0xb, URZ ;  /* 0x0000000b04058899 */ /* 0x000fe400080006ff */
[----:B------:R-:W-:Y:S02]  /*0d60*/  @!UP0 USHF.L.U32 UR4, UR4, 0x1, URZ ;  /* 0x0000000104048899 */ /* 0x000fe400080006ff */
[----:B------:R-:W-:Y:S01]  /*0d70*/  @!UP0 ULEA UR6, UR55, UR6, 0x18 ;  /* 0x0000000637068291 */ /* 0x000fe2000f8ec0ff */
[----:B------:R-:W-:Y:S01]  /*0d80*/  VOTEU.ALL UP0, P1 ;  /* 0x0000000000ff7886 */ /* 0x000fe20000800000 */
[----:B------:R-:W-:Y:S02]  /*0d90*/  UISETP.NE.AND UP4, UPT, UR18, URZ, UPT ;  /* 0x000000ff1200728c */ /* 0x000fe4000bf85270 */
[----:B--2---:R-:W-:Y:S01]  /*0da0*/  UISETP.EQ.U32.AND UP5, UPT, UR7, 0x1, UPT ;  /* 0x000000010700788c */ /* 0x004fe2000bfa2070 */
[----:B------:R-:W2:Y:S07]  /*0db0*/  FENCE.VIEW.ASYNC.S ;  /* 0x00000000000073c6 */ /* 0x000eae0000000000 */
[----:B--2---:R2:W3:Y:S01]  /*0dc0*/  @!UP0 SYNCS.EXCH.64 URZ, [UR6+0xd0], UR4 ;  /* 0x0000d00406ff85b2 */ /* 0x0044e20008000100 */
[----:B------:R-:W-:Y:S05]  /*0dd0*/  BRA.U !UP5, `(.L_x_15) ;  /* 0x000000010d087547 */ /* 0x000fea000b800000 */
[----:B-1-3--:R-:W-:Y:S01]  /*0de0*/  UCGABAR_ARV ;  /* 0x00000000000079c7 */ /* 0x00afe20008000000 */
[----:B------:R-:W-:Y:S05]  /*0df0*/  BRA `(.L_x_16) ;  /* 0x0000000000047947 */ /* 0x000fea0003800000 */
.L_x_15:
[----:B-1-3--:R-:W-:Y:S01]  /*0e00*/  NOP ;  /* 0x0000000000007918 */ /* 0x00afe20000000000 */
.L_x_16:
[----:B------:R-:W1:Y:S01]  /*0e10*/  S2UR UR29, SR_CTAID.X ;  /* 0x00000000001d79c3 */ /* 0x000e620000002500 */
[----:B------:R-:W-:-:S05]  /*0e20*/  CS2R.32 R3, SR_CgaSize ;  /* 0x0000000000037805 */ /* 0x000fca0000008a00 */
[----:B------:R-:W-:-:S05]  /*0e30*/  IMAD R3, R3, -0xa0, RZ ;  /* 0xffffff6003037824 */ /* 0x000fca00078e02ff */
[----:B--2---:R-:W-:-:S14]  /*0e40*/  R2UR UR5, R3 ;  /* 0x00000000030572ca */ /* 0x004fdc00000e0000 */
[----:B------:R-:W2:Y:S01]  /*0e50*/  LDCU UR5, c[0x0][UR5+0x2b0] ;  /* 0x00005600050577ac */ /* 0x000ea20008000800 */
[----:B------:R-:W-:-:S05]  /*0e60*/  CS2R.32 R3, SR_CgaSize ;  /* 0x0000000000037805 */ /* 0x000fca0000008a00 */
[----:B------:R-:W-:-:S05]  /*0e70*/  IMAD R3, R3, -0xa0, RZ ;  /* 0xffffff6003037824 */ /* 0x000fca00078e02ff */
[----:B------:R-:W-:-:S14]  /*0e80*/  R2UR UR4, R3 ;  /* 0x00000000030472ca */ /* 0x000fdc00000e0000 */
[----:B------:R-:W3:Y:S01]  /*0e90*/  LDCU UR4, c[0x0][UR4+0x2b4] ;  /* 0x00005680040477ac */ /* 0x000ee20008000800 */
[----:B------:R-:W4:Y:S01]  /*0ea0*/  S2UR UR7, SR_CTAID.Y ;  /* 0x00000000000779c3 */ /* 0x000f220000002600 */
[----:B------:R-:W3:Y:S01]  /*0eb0*/  LDCU UR19, c[0x0][0xb24] ;  /* 0x00016480ff1377ac */ /* 0x000ee20008000800 */
[----:B------:R-:W-:-:S05]  /*0ec0*/  CS2R.32 R3, SR_CgaSize ;  /* 0x0000000000037805 */ /* 0x000fca0000008a00 */
[----:B------:R-:W-:-:S05]  /*0ed0*/  IMAD R3, R3, -0xa0, RZ ;  /* 0xffffff6003037824 */ /* 0x000fca00078e02ff */
[----:B------:R-:W-:-:S14]  /*0ee0*/  R2UR UR60, R3 ;  /* 0x00000000033c72ca */ /* 0x000fdc00000e0000 */
[----:B------:R-:W3:Y:S01]  /*0ef0*/  LDCU UR60, c[0x0][UR60+0x2a0] ;  /* 0x000054003c3c77ac */ /* 0x000ee20008000800 */
[----:B------:R-:W1:Y:S01]  /*0f00*/  S2UR UR36, SR_CTAID.Z ;  /* 0x00000000002479c3 */ /* 0x000e620000002700 */
[----:B------:R-:W-:-:S05]  /*0f10*/  CS2R.32 R3, SR_CgaSize ;  /* 0x0000000000037805 */ /* 0x000fca0000008a00 */
[----:B------:R-:W-:-:S05]  /*0f20*/  IMAD R3, R3, -0xa0, RZ ;  /* 0xffffff6003037824 */ /* 0x000fca00078e02ff */
[----:B------:R-:W-:-:S14]  /*0f30*/  R2UR UR57, R3 ;  /* 0x00000000033972ca */ /* 0x000fdc00000e0000 */
[----:B------:R-:W3:Y:S01]  /*0f40*/  LDCU UR57, c[0x0][UR57+0x2a4] ;  /* 0x00005480393977ac */ /* 0x000ee20008000800 */
[----:B------:R-:W-:Y:S02]  /*0f50*/  UISETP.GT.U32.AND UP0, UPT, UR27, 0xffff, UPT ;  /* 0x0000ffff1b00788c */ /* 0x000fe4000bf04070 */
[----:B------:R-:W-:Y:S01]  /*0f60*/  USHF.L.U32 UR24, UR55, 0x9, URZ ;  /* 0x0000000937187899 */ /* 0x000fe200080006ff */
[----:B-1----:R-:W-:Y:S01]  /*0f70*/  I2FP.F32.U32 R3, UR29 ;  /* 0x0000001d00037c45 */ /* 0x002fe20008201000 */
[----:B------:R-:W-:Y:S01]  /*0f80*/  UMOV UR31, 0x5 ;  /* 0x00000005001f7882 */ /* 0x000fe20000000000 */
[----:B------:R-:W1:Y:S03]  /*0f90*/  LDCU UR40, c[0x0][0xb24] ;  /* 0x00016480ff2877ac */ /* 0x000e660008000800 */
[----:B--2---:R-:W-:Y:S01]  /*0fa0*/  FMUL R3, R3, UR5 ;  /* 0x0000000503037c20 */ /* 0x004fe20008400000 */
[----:B------:R-:W-:Y:S01]  /*0fb0*/  USEL UR5, UR27, 0xffff, !UP0 ;  /* 0x0000ffff1b057887 */ /* 0x000fe2000c000000 */
[----:B----4-:R-:W-:Y:S01]  /*0fc0*/  I2FP.F32.U32 R2, UR7 ;  /* 0x0000000700027c45 */ /* 0x010fe20008201000 */
[----:B------:R-:W2:Y:S03]  /*0fd0*/  LDCU UR30, c[0x0][0xb30] ;  /* 0x00016600ff1e77ac */ /* 0x000ea60008000800 */
[----:B------:R-:W4:Y:S01]  /*0fe0*/  F2I.U32.TRUNC.NTZ R3, R3 ;  /* 0x0000000300037305 */ /* 0x000f22000020f000 */
[----:B---3--:R-:W-:Y:S01]  /*0ff0*/  FMUL R2, R2, UR4 ;  /* 0x0000000402027c20 */ /* 0x008fe20008400000 */
[----:B------:R-:W-:-:S02]  /*1000*/  ULOP3.LUT UR25, UR5, 0xffff, URZ, 0xc0, !UPT ;  /* 0x0000ffff05197892 */ /* 0x000fc4000f8ec0ff */
[----:B------:R-:W-:Y:S01]  /*1010*/  UISETP.GE.AND UP2, UPT, UR19, 0x1, UPT ;  /* 0x000000011300788c */ /* 0x000fe2000bf46270 */
[----:B------:R-:W-:-:S03]  /*1020*/  UMOV UR46, UR7 ;  /* 0x00000007002e7c82 */ /* 0x000fc60008000000 */
[----:B------:R-:W3:Y:S01]  /*1030*/  F2I.U32.TRUNC.NTZ R2, R2 ;  /* 0x0000000200027305 */ /* 0x000ee2000020f000 */
[----:B------:R-:W-:Y:S01]  /*1040*/  UMOV UR45, UR29 ;  /* 0x0000001d002d7c82 */ /* 0x000fe20008000000 */
[----:B----4-:R-:W-:Y:S02]  /*1050*/  R2UR UR4, R3 ;  /* 0x00000000030472ca */ /* 0x010fe400000e0000 */
[----:B------:R-:W-:Y:S02]  /*1060*/  PRMT R3, RZ, 0x7610, R3 ;  /* 0x00007610ff037816 */ /* 0x000fe40000000003 */
[----:B---3--:R-:W-:Y:S02]  /*1070*/  R2UR UR6, R2 ;  /* 0x00000000020672ca */ /* 0x008fe400000e0000 */
[----:B------:R-:W-:-:S07]  /*1080*/  PRMT R2, RZ, 0x7610, R2 ;  /* 0x00007610ff027816 */ /* 0x000fce0000000002 */
[----:B------:R-:W-:-:S04]  /*1090*/  UIADD3 UR5, UPT, UPT, -UR4, URZ, URZ ;  /* 0x000000ff04057290 */ /* 0x000fc8000fffe1ff */
[----:B------:R-:W-:Y:S02]  /*10a0*/  UIMAD UR60, UR60, UR5, UR29 ;  /* 0x000000053c3c72a4 */ /* 0x000fe4000f8e021d */
[----:B------:R-:W-:-:S04]  /*10b0*/  UIADD3 UR4, UPT, UPT, -UR6, URZ, URZ ;  /* 0x000000ff06047290 */ /* 0x000fc8000fffe1ff */
[----:B------:R-:W-:Y:S01]  /*10c0*/  UIMAD UR57, UR57, UR4, UR7 ;  /* 0x00000004393972a4 */ /* 0x000fe2000f8e0207 */
[----:B-12---:R-:W-:Y:S11]  /*10d0*/  BRA.U UP4, `(.L_x_17) ;  /* 0x00000001043c7547 */ /* 0x006ff6000b800000 */
[----:B------:R-:W-:Y:S02]  /*10e0*/  UISETP.GT.U32.AND UP0, UPT, UR60, 0x1, UPT ;  /* 0x000000013c00788c */ /* 0x000fe4000bf04070 */
[----:B------:R-:W-:Y:S02]  /*10f0*/  ULOP3.LUT UR4, UR60, 0xfffffffe, URZ, 0xc0, !UPT ;  /* 0xfffffffe3c047892 */ /* 0x000fe4000f8ec0ff */
[----:B------:R-:W-:Y:S02]  /*1100*/  UISETP.NE.AND UP1, UPT, UR57, URZ, UP0 ;  /* 0x000000ff3900728c */ /* 0x000fe40008725270 */
[----:B------:R-:W-:Y:S02]  /*1110*/  UISETP.NE.AND UP0, UPT, UR57, 0x1, UP0 ;  /* 0x000000013900788c */ /* 0x000fe40008705270 */
[----:B------:R-:W-:Y:S02]  /*1120*/  USEL UR7, URZ, 0x1, UP1 ;  /* 0x00000001ff077887 */ /* 0x000fe40008800000 */
[----:B------:R-:W-:-:S02]  /*1130*/  USEL UR6, URZ, 0x4, UP0 ;  /* 0x00000004ff067887 */ /* 0x000fc40008000000 */
[----:B------:R-:W-:Y:S02]  /*1140*/  USEL UR5, URZ, 0x2, UP1 ;  /* 0x00000002ff057887 */ /* 0x000fe40008800000 */
[----:B------:R-:W-:Y:S02]  /*1150*/  ULEA UR4, UR57, UR4, 0x1 ;  /* 0x0000000439047291 */ /* 0x000fe4000f8e08ff */
[----:B------:R-:W-:Y:S02]  /*1160*/  USEL UR8, URZ, 0x8, UP0 ;  /* 0x00000008ff087887 */ /* 0x000fe40008000000 */
[----:B------:R-:W-:-:S03]  /*1170*/  UIADD3 UR5, UPT, UPT, UR5, UR6, UR7 ;  /* 0x0000000605057290 */ /* 0x000fc6000fffe007 */
[----:B------:R-:W-:Y:S01]  /*1180*/  UMOV UR6, 0x3 ;  /* 0x0000000300067882 */ /* 0x000fe20000000000 */
[----:B------:R-:W-:Y:S02]  /*1190*/  UIADD3 UR5, UPT, UPT, UR5, UR8, URZ ;  /* 0x0000000805057290 */ /* 0x000fe4000fffe0ff */
[----:B------:R-:W-:-:S04]  /*11a0*/  USHF.L.U32 UR4, UR6, UR4, URZ ;  /* 0x0000000406047299 */ /* 0x000fc800080006ff */
[----:B------:R-:W-:Y:S02]  /*11b0*/  MOV R3, UR5 ;  /* 0x0000000500037c02 */ /* 0x000fe40008000f00 */
[----:B------:R-:W-:Y:S02]  /*11c0*/  MOV R2, UR4 ;  /* 0x0000000400027c02 */ /* 0x000fe40008000f00 */
.L_x_17:
[----:B------:R-:W-:Y:S05]  /*11d0*/  BRA.U !UP2, `(.L_x_18) ;  /* 0x000000010ad47547 */ /* 0x000fea000b800000 */
[----:B------:R-:W1:Y:S01]  /*11e0*/  LDCU.128 UR20, c[0x0][0xb10] ;  /* 0x00016200ff1477ac */ /* 0x000e620008000c00 */
[----:B------:R-:W2:Y:S01]  /*11f0*/  LDCU UR6, c[0x0][0x370] ;  /* 0x00006e00ff0677ac */ /* 0x000ea20008000800 */
[----:B------:R-:W3:Y:S01]  /*1200*/  LDCU UR5, c[0x0][0x374] ;  /* 0x00006e80ff0577ac */ /* 0x000ee20008000800 */
[----:B------:R-:W4:Y:S01]  /*1210*/  LDCU UR26, c[0x0][0xb0c] ;  /* 0x00016180ff1a77ac */ /* 0x000f220008000800 */
[----:B------:R-:W4:Y:S01]  /*1220*/  LDCU UR4, c[0x0][0xb20] ;  /* 0x00016400ff0477ac */ /* 0x000f220008000800 */
[----:B------:R-:W4:Y:S01]  /*1230*/  LDCU.64 UR8, c[0x0][0xb28] ;  /* 0x00016500ff0877ac */ /* 0x000f220008000a00 */
[----:B-1----:R-:W-:Y:S02]  /*1240*/  UISETP.NE.AND UP0, UPT, UR22, 0x1, UPT ;  /* 0x000000011600788c */ /* 0x002fe4000bf05270 */
[----:B---3--:R-:W-:Y:S02]  /*1250*/  UIMAD.WIDE.U32 UR10, UR5, UR23, URZ ;  /* 0x00000017050a72a5 */ /* 0x008fe4000f8e00ff */
[----:B--2---:R-:W-:-:S02]  /*1260*/  UIMAD.WIDE.U32 UR12, UR6, UR20, URZ ;  /* 0x00000014060c72a5 */ /* 0x004fc4000f8e00ff */
[----:B----4-:R-:W-:Y:S02]  /*1270*/  UISETP.NE.AND UP1, UPT, UR26, 0x1, UPT ;  /* 0x000000011a00788c */ /* 0x010fe4000bf25270 */
[----:B------:R-:W-:Y:S01]  /*1280*/  UISETP.NE.AND UP2, UPT, UR19, 0x1, UPT ;  /* 0x000000011300788c */ /* 0x000fe2000bf45270 */
[----:B------:R-:W-:Y:S02]  /*1290*/  UMOV UR10, UR11 ;  /* 0x0000000b000a7c82 */ /* 0x000fe40008000000 */
[----:B------:R-:W-:Y:S01]  /*12a0*/  UMOV UR12, UR13 ;  /* 0x0000000d000c7c82 */ /* 0x000fe20008000000 */
[----:B------:R-:W-:Y:S02]  /*12b0*/  @UP0 USHF.R.U32.HI UR5, URZ, UR4, UR10 ;  /* 0x00000004ff050299 */ /* 0x000fe4000801160a */
[----:B------:R-:W-:Y:S02]  /*12c0*/  UIMAD.WIDE.U32 UR16, UR46, UR23, URZ ;  /* 0x000000172e1072a5 */ /* 0x000fe4000f8e00ff */
[----:B------:R-:W-:-:S02]  /*12d0*/  UIMAD.WIDE.U32 UR10, UR5, UR8, URZ ;  /* 0x00000008050a72a5 */ /* 0x000fc4000f8e00ff */
[----:B------:R-:W-:Y:S02]  /*12e0*/  @UP1 USHF.R.U32.HI UR6, URZ, UR21, UR12 ;  /* 0x00000015ff061299 */ /* 0x000fe4000801160c */
[----:B------:R-:W-:Y:S02]  /*12f0*/  UIMAD.WIDE.U32 UR14, UR29, UR20, URZ ;  /* 0x000000141d0e72a5 */ /* 0x000fe4000f8e00ff */
[----:B------:R-:W-:Y:S01]  /*1300*/  UIMAD.WIDE.U32 UR12, UR6, UR8, URZ ;  /* 0x00000008060c72a5 */ /* 0x000fe2000f8e00ff */
[----:B------:R-:W-:Y:S01]  /*1310*/  UMOV UR16, UR17 ;  /* 0x0000001100107c82 */ /* 0x000fe20008000000 */
[----:B------:R-:W-:Y:S01]  /*1320*/  UMOV UR10, UR11 ;  /* 0x0000000b000a7c82 */ /* 0x000fe20008000000 */
[----:B------:R-:W-:Y:S02]  /*1330*/  USHF.R.U32.HI UR16, URZ, UR4, UR16 ;  /* 0x00000004ff107299 */ /* 0x000fe40008011610 */
[----:B------:R-:W-:Y:S02]  /*1340*/  @UP2 USHF.R.U32.HI UR5, URZ, UR9, UR10 ;  /* 0x00000009ff052299 */ /* 0x000fe4000801160a */
[----:B------:R-:W-:Y:S01]  /*1350*/  UMOV UR7, UR13 ;  /* 0x0000000d00077c82 */ /* 0x000fe20008000000 */
[----:B------:R-:W-:Y:S01]  /*1360*/  UMOV UR14, UR15 ;  /* 0x0000000f000e7c82 */ /* 0x000fe20008000000 */
[----:B------:R-:W-:-:S02]  /*1370*/  @UP2 USHF.R.U32.HI UR6, URZ, UR9, UR7 ;  /* 0x00000009ff062299 */ /* 0x000fc40008011607 */
[----:B------:R-:W-:Y:S02]  /*1380*/  USHF.R.U32.HI UR14, URZ, UR21, UR14 ;  /* 0x00000015ff0e7299 */ /* 0x000fe4000801160e */
[----:B------:R-:W-:Y:S02]  /*1390*/  USEL UR4, UR46, UR16, !UP0 ;  /* 0x000000102e047287 */ /* 0x000fe4000c000000 */
[----:B------:R-:W-:Y:S02]  /*13a0*/  UIMAD UR7, UR5, UR19, URZ ;  /* 0x00000013050772a4 */ /* 0x000fe4000f8e02ff */
[----:B------:R-:W-:Y:S02]  /*13b0*/  USEL UR5, UR29, UR14, !UP1 ;  /* 0x0000000e1d057287 */ /* 0x000fe4000c800000 */
[----:B------:R-:W-:Y:S02]  /*13c0*/  UIMAD UR12, UR6, UR19, URZ ;  /* 0x00000013060c72a4 */ /* 0x000fe4000f8e02ff */
[----:B------:R-:W-:-:S02]  /*13d0*/  UISETP.GE.AND UP0, UPT, UR4, UR7, UPT ;  /* 0x000000070400728c */ /* 0x000fc4000bf06270 */
[----:B------:R-:W-:Y:S02]  /*13e0*/  UIMAD.WIDE.U32 UR10, UR4, UR8, URZ ;  /* 0x00000008040a72a5 */ /* 0x000fe4000f8e00ff */
[----:B------:R-:W-:Y:S02]  /*13f0*/  UISETP.GE.OR UP0, UPT, UR5, UR12, UP0 ;  /* 0x0000000c0500728c */ /* 0x000fe40008706670 */
[----:B------:R-:W-:Y:S02]  /*1400*/  UIMAD.WIDE.U32 UR12, UR5, UR8, URZ ;  /* 0x00000008050c72a5 */ /* 0x000fe4000f8e00ff */
[----:B------:R-:W-:Y:S01]  /*1410*/  UIADD3 UR10, UPT, UPT, -UR4, URZ, URZ ;  /* 0x000000ff040a7290 */ /* 0x000fe2000fffe1ff */
[----:B------:R-:W-:Y:S01]  /*1420*/  UMOV UR8, UR11 ;  /* 0x0000000b00087c82 */ /* 0x000fe20008000000 */
[----:B------:R-:W-:Y:S02]  /*1430*/  UIADD3 UR45, UPT, UPT, -UR5, URZ, URZ ;  /* 0x000000ff052d7290 */ /* 0x000fe4000fffe1ff */
[----:B------:R-:W-:-:S03]  /*1440*/  USHF.R.U32.HI UR8, URZ, UR9, UR8 ;  /* 0x00000009ff087299 */ /* 0x000fc60008011608 */
[----:B------:R-:W-:Y:S01]  /*1450*/  @!UP0 UMOV UR7, UR13 ;  /* 0x0000000d00078c82 */ /* 0x000fe20008000000 */
[----:B------:R-:W-:Y:S02]  /*1460*/  UIMAD UR46, UR22, UR10, UR46 ;  /* 0x0000000a162e72a4 */ /* 0x000fe4000f8e022e */
[----:B------:R-:W-:Y:S02]  /*1470*/  USEL UR8, UR4, UR8, !UP2 ;  /* 0x0000000804087287 */ /* 0x000fe4000d000000 */
[----:B------:R-:W-:Y:S02]  /*1480*/  @!UP0 USHF.R.U32.HI UR7, URZ, UR9, UR7 ;  /* 0x00000009ff078299 */ /* 0x000fe40008011607 */
[----:B------:R-:W-:Y:S02]  /*1490*/  UIADD3 UR9, UPT, UPT, -UR8, URZ, URZ ;  /* 0x000000ff08097290 */ /* 0x000fe4000fffe1ff */
[----:B------:R-:W-:Y:S02]  /*14a0*/  @!UP0 USEL UR7, UR5, UR7, !UP2 ;  /* 0x0000000705078287 */ /* 0x000fe4000d000000 */
[----:B------:R-:W-:-:S02]  /*14b0*/  UIMAD UR9, UR19, UR9, UR4 ;  /* 0x00000009130972a4 */ /* 0x000fc4000f8e0204 */
[----:B------:R-:W-:Y:S02]  /*14c0*/  @!UP0 UIADD3 UR8, UPT, UPT, UR8, -UR7, URZ ;  /* 0x8000000708088290 */ /* 0x000fe4000fffe0ff */
[----:B------:R-:W-:Y:S02]  /*14d0*/  @!UP0 UIMAD UR6, UR9, UR6, UR7 ;  /* 0x00000006090682a4 */ /* 0x000fe4000f8e0207 */
[----:B------:R-:W-:Y:S02]  /*14e0*/  @!UP0 UIMAD UR4, UR8, UR19, UR5 ;  /* 0x00000013080482a4 */ /* 0x000fe4000f8e0205 */
[----:B------:R-:W-:Y:S02]  /*14f0*/  UIMAD UR45, UR26, UR45, UR29 ;  /* 0x0000002d1a2d72a4 */ /* 0x000fe4000f8e021d */
[----:B------:R-:W-:Y:S01]  /*1500*/  UIMAD UR46, UR4, UR22, UR46 ;  /* 0x00000016042e72a4 */ /* 0x000fe2000f8e022e */
[----:B------:R-:W-:Y:S02]  /*1510*/  @!UP0 UMOV UR5, UR6 ;  /* 0x0000000600058c82 */ /* 0x000fe40008000000 */
[----:B------:R-:W-:-:S12]  /*1520*/  UIMAD UR45, UR5, UR26, UR45 ;  /* 0x0000001a052d72a4 */ /* 0x000fd8000f8e022d */
.L_x_18:
[----:B------:R-:W-:Y:S02]  /*1530*/  UISETP.NE.AND UP1, UPT, UR30, 0x1, UPT ;  /* 0x000000011e00788c */ /* 0x000fe4000bf25270 */
[----:B------:R-:W-:Y:S02]  /*1540*/  UISETP.NE.AND UP0, UPT, UR18, 0x2, UPT ;  /* 0x000000021200788c */ /* 0x000fe4000bf05270 */
[----:B------:R-:W-:Y:S02]  /*1550*/  ULOP3.LUT UR24, UR24, 0x400, URZ, 0xc0, !UPT ;  /* 0x0000040018187892 */ /* 0x000fe4000f8ec0ff */
[----:B------:R-:W-:-:S03]  /*1560*/  USHF.L.U32 UR21, UR31, UR25, URZ ;  /* 0x000000191f157299 */ /* 0x000fc600080006ff */
[----:B------:R-:W-:Y:S09]  /*1570*/  BRA.U UP1, `(.L_x_19) ;  /* 0x0000000101447547 */ /* 0x000ff2000b800000 */
[----:B------:R-:W1:Y:S01]  /*1580*/  LDCU.128 UR8, c[0x0][0xb10] ;  /* 0x00016200ff0877ac */ /* 0x000e620008000c00 */
[----:B------:R-:W2:Y:S01]  /*1590*/  LDCU UR12, c[0x0][0xb0c] ;  /* 0x00016180ff0c77ac */ /* 0x000ea20008000800 */
[----:B------:R-:W3:Y:S01]  /*15a0*/  LDCU UR13, c[0x0][0xb20] ;  /* 0x00016400ff0d77ac */ /* 0x000ee20008000800 */
[----:B-1----:R-:W-:Y:S02]  /*15b0*/  UIMAD.WIDE.U32 UR6, UR45, UR8, URZ ;  /* 0x000000082d0672a5 */ /* 0x002fe4000f8e00ff */
[----:B------:R-:W-:Y:S02]  /*15c0*/  UIMAD.WIDE.U32 UR4, UR46, UR11, URZ ;  /* 0x0000000b2e0472a5 */ /* 0x000fe4000f8e00ff */
[----:B--2---:R-:W-:Y:S02]  /*15d0*/  UISETP.NE.AND UP2, UPT, UR12, 0x1, UPT ;  /* 0x000000010c00788c */ /* 0x004fe4000bf45270 */
[----:B------:R-:W-:Y:S01]  /*15e0*/  UISETP.NE.AND UP1, UPT, UR10, 0x1, UPT ;  /* 0x000000010a00788c */ /* 0x000fe2000bf25270 */
[----:B------:R-:W-:-:S02]  /*15f0*/  UMOV UR6, UR7 ;  /* 0x0000000700067c82 */ /* 0x000fc40008000000 */
[----:B------:R-:W-:Y:S01]  /*1600*/  UMOV UR4, UR5 ;  /* 0x0000000500047c82 */ /* 0x000fe20008000000 */
[----:B------:R-:W-:Y:S02]  /*1610*/  USHF.R.U32.HI UR6, URZ, UR9, UR6 ;  /* 0x00000009ff067299 */ /* 0x000fe40008011606 */
[----:B---3--:R-:W-:Y:S02]  /*1620*/  USHF.R.U32.HI UR4, URZ, UR13, UR4 ;  /* 0x0000000dff047299 */ /* 0x008fe40008011604 */
[----:B------:R-:W-:Y:S02]  /*1630*/  USEL UR5, UR45, UR6, !UP2 ;  /* 0x000000062d057287 */ /* 0x000fe4000d000000 */
[----:B------:R-:W-:-:S04]  /*1640*/  USEL UR4, UR46, UR4, !UP1 ;  /* 0x000000042e047287 */ /* 0x000fc8000c800000 */
[----:B------:R-:W-:Y:S02]  /*1650*/  UIADD3 UR6, UPT, UPT, -UR4, UR5, URZ ;  /* 0x0000000504067290 */ /* 0x000fe4000fffe1ff */
[----:B------:R-:W-:Y:S02]  /*1660*/  UIADD3 UR4, UPT, UPT, UR4, -UR5, URZ ;  /* 0x8000000504047290 */ /* 0x000fe4000fffe0ff */
[----:B------:R-:W-:Y:S02]  /*1670*/  UIMAD UR46, UR6, UR10, UR46 ;  /* 0x0000000a062e72a4 */ /* 0x000fe4000f8e022e */
[----:B------:R-:W-:-:S12]  /*1680*/  UIMAD UR45, UR4, UR12, UR45 ;  /* 0x0000000c042d72a4 */ /* 0x000fd8000f8e022d */
.L_x_19:
[----:B------:R-:W-:Y:S05]  /*1690*/  BRA.U !UP5, `(.L_x_20) ;  /* 0x000000010d0c7547 */ /* 0x000fea000b800000 */
[----:B------:R-:W-:Y:S01]  /*16a0*/  UCGABAR_WAIT ;  /* 0x0000000000007dc7 */ /* 0x000fe20008000000 */
[----:B------:R-:W-:Y:S01]  /*16b0*/  CCTL.IVALL ;  /* 0x00000000ff00798f */ /* 0x000fe20002000000 */
[----:B------:R-:W-:Y:S05]  /*16c0*/  BRA `(.L_x_21) ;  /* 0x0000000000047947 */ /* 0x000fea0003800000 */
.L_x_20:
[----:B------:R-:W-:Y:S06]  /*16d0*/  BAR.SYNC.DEFER_BLOCKING 0x0 ;  /* 0x0000000000007b1d */ /* 0x000fec0000010000 */
.L_x_21:
[----:B------:R-:W-:Y:S05]  /*16e0*/  BRA.U UP0, `(.L_x_22) ;  /* 0x0000001100c47547 */ /* 0x000fea000b800000 */
[----:B------:R-:W1:Y:S01]  /*16f0*/  LDCU UR6, c[0x0][0x38c] ;  /* 0x00007180ff0677ac */ /* 0x000e620008000800 */
[----:B------:R-:W-:Y:S01]  /*1700*/  PLOP3.LUT P1, PT, PT, PT, UP3, 0x80, 0x8 ;  /* 0x000000000008781c */ /* 0x000fe20003f2f038 */
[----:B------:R-:W-:Y:S01]  /*1710*/  IMAD.MOV.U32 R12, RZ, RZ, 0x1 ;  /* 0x00000001ff0c7424 */ /* 0x000fe200078e00ff */
[----:B------:R-:W-:Y:S01]  /*1720*/  ISETP.NE.AND P2, PT, R0, RZ, P3 ;  /* 0x000000ff0000720c */ /* 0x000fe20001f45270 */
[----:B------:R-:W-:Y:S01]  /*1730*/  USHF.L.U32 UR7, UR29, 0x6, URZ ;  /* 0x000000061d077899 */ /* 0x000fe200080006ff */
[----:B------:R-:W-:Y:S01]  /*1740*/  PLOP3.LUT P1, PT, P1, PT, PT, 0x8, 0x80 ;  /* 0x000000000080781c */ /* 0x000fe20000f2e170 */
[----:B------:R-:W-:Y:S01]  /*1750*/  USHF.L.U32 UR48, UR29, 0x5, URZ ;  /* 0x000000051d307899 */ /* 0x000fe200080006ff */
[----:B------:R-:W-:Y:S01]  /*1760*/  CS2R R10, SRZ ;  /* 0x00000000000a7805 */ /* 0x000fe2000001ff00 */
[----:B------:R-:W-:Y:S01]  /*1770*/  UISETP.NE.AND UP1, UPT, UR18, URZ, UPT ;  /* 0x000000ff1200728c */ /* 0x000fe2000bf25270 */
[----:B------:R-:W-:Y:S01]  /*1780*/  IMAD.MOV.U32 R9, RZ, RZ, RZ ;  /* 0x000000ffff097224 */ /* 0x000fe200078e00ff */
[----:B------:R-:W2:Y:S01]  /*1790*/  LDCU UR39, c[0x0][0x370] ;  /* 0x00006e00ff2777ac */ /* 0x000ea20008000800 */
[----:B------:R-:W-:Y:S01]  /*17a0*/  IMAD.MOV.U32 R8, RZ, RZ, 0x1 ;  /* 0x00000001ff087424 */ /* 0x000fe200078e00ff */
[----:B------:R-:W3:Y:S01]  /*17b0*/  LDCU.64 UR26, c[0x0][0x348] ;  /* 0x00006900ff1a77ac */ /* 0x000ee20008000a00 */
[----:B-1----:R-:W-:-:S02]  /*17c0*/  UIADD3 UR5, UPT, UPT, UR6, 0x1f, URZ ;  /* 0x0000001f06057890 */ /* 0x002fc4000fffe0ff */
[----:B------:R-:W-:Y:S02]  /*17d0*/  UIADD3 UR49, UPT, UPT, UR6, 0x3e, URZ ;  /* 0x0000003e06317890 */ /* 0x000fe4000fffe0ff */
[----:B------:R-:W-:Y:S01]  /*17e0*/  USHF.R.S32.HI UR4, URZ, 0x1f, UR5 ;  /* 0x0000001fff047899 */ /* 0x000fe20008011405 */
[----:B------:R-:W1:Y:S03]  /*17f0*/  LDCU UR38, c[0x0][0x374] ;  /* 0x00006e80ff2677ac */ /* 0x000e660008000800 */
[----:B------:R-:W-:Y:S02]  /*1800*/  ULEA.HI UR4, UR4, UR5, URZ, 0x5 ;  /* 0x0000000504047291 */ /* 0x000fe4000f8f28ff */
[----:B------:R-:W-:Y:S02]  /*1810*/  UIADD3 UR5, UPT, UPT, UR6, -0x1, URZ ;  /* 0xffffffff06057890 */ /* 0x000fe4000fffe0ff */
[----:B------:R-:W-:-:S02]  /*1820*/  USHF.R.S32.HI UR42, URZ, 0x5, UR4 ;  /* 0x00000005ff2a7899 */ /* 0x000fc40008011404 */
[----:B------:R-:W-:Y:S02]  /*1830*/  UISETP.GE.U32.AND UP2, UPT, UR5, -0x3f, UPT ;  /* 0xffffffc10500788c */ /* 0x000fe4000bf46070 */
[----:B------:R-:W-:Y:S02]  /*1840*/  UISETP.LT.U32.AND UP0, UPT, UR42, 0x3, UPT ;  /* 0x000000032a00788c */ /* 0x000fe4000bf01070 */
[----:B------:R-:W-:Y:S02]  /*1850*/  ULOP3.LUT UR5, UR7, 0x40, URZ, 0xc0, !UPT ;  /* 0x0000004007057892 */ /* 0x000fe4000f8ec0ff */
[----:B------:R-:W-:Y:S02]  /*1860*/  USEL UR41, UR42, 0x3, UP0 ;  /* 0x000000032a297887 */ /* 0x000fe40008000000 */
[----:B------:R-:W-:Y:S02]  /*1870*/  ULEA.HI UR44, UR24, UR5, URZ, 0x1b ;  /* 0x00000005182c7291 */ /* 0x000fe4000f8fd8ff */
[----:B------:R-:W-:-:S02]  /*1880*/  UIADD3 UR4, UPT, UPT, UR41, -0x1, URZ ;  /* 0xffffffff29047890 */ /* 0x000fc4000fffe0ff */
[----:B------:R-:W-:Y:S02]  /*1890*/  @UP2 UIADD3 UR4, UPT, UPT, UR41, URZ, URZ ;  /* 0x000000ff29042290 */ /* 0x000fe4000fffe0ff */
[----:B------:R-:W-:Y:S02]  /*18a0*/  ULOP3.LUT UR48, UR48, 0x20, URZ, 0xc0, !UPT ;  /* 0x0000002030307892 */ /* 0x000fe4000f8ec0ff */
[----:B------:R-:W-:Y:S02]  /*18b0*/  USEL UR25, UR34, 0x2, UP1 ;  /* 0x0000000222197887 */ /* 0x000fe40008800000 */
[----:B------:R-:W-:Y:S02]  /*18c0*/  UIADD3 UR47, UPT, UPT, UR42, -UR41, URZ ;  /* 0x800000292a2f7290 */ /* 0x000fe4000fffe0ff */
[----:B------:R-:W-:Y:S02]  /*18d0*/  UIADD3 UR28, UPT, UPT, UR4, 0x1, URZ ;  /* 0x00000001041c7890 */ /* 0x000fe4000fffe0ff */
[----:B------:R-:W-:Y:S01]  /*18e0*/  UIADD3 UR43, UPT, UPT, -UR4, URZ, URZ ;  /* 0x000000ff042b7290 */ /* 0x000fe2000fffe1ff */
[----:B-123--:R-:W-:-:S11]  /*18f0*/  UMOV UR5, URZ ;  /* 0x000000ff00057c82 */ /* 0x00efd60008000000 */
.L_x_42:
[----:B------:R-:W-:Y:S01]  /*1900*/  UISETP.NE.AND UP0, UPT, UR55, URZ, UPT ;  /* 0x000000ff3700728c */ /* 0x000fe2000bf05270 */
[----:B------:R-:W1:Y:S08]  /*1910*/  S2UR UR55, SR_CgaCtaId ;  /* 0x00000000003779c3 */ /* 0x000e700000008800 */
[----:B------:R-:W-:Y:S05]  /*1920*/  BRA.U UP0, `(.L_x_23) ;  /* 0x0000000100347547 */ /* 0x000fea000b800000 */
[----:B------:R-:W2:Y:S01]  /*1930*/  S2R R0, SR_CgaCtaId ;  /* 0x0000000000007919 */ /* 0x000ea20000008800 */
[----:B------:R-:W-:-:S04]  /*1940*/  MOV R2, 0x400 ;  /* 0x0000040000027802 */ /* 0x000fc80000000f00 */
[----:B--2---:R-:W-:Y:S02]  /*1950*/  LEA R0, R0, R2, 0x18 ;  /* 0x0000000200007211 */ /* 0x004fe400078ec0ff */
[----:B------:R-:W-:-:S03]  /*1960*/  SHF.L.U32 R2, R8, 0x1f, RZ ;  /* 0x0000001f08027819 */ /* 0x000fc600000006ff */
[----:B------:R-:W-:-:S04]  /*1970*/  IMAD R0, R9, 0x8, R0 ;  /* 0x0000000809007824 */ /* 0x000fc800078e0200 */
[----:B------:R-:W2:Y:S02]  /*1980*/  SYNCS.PHASECHK.TRANS64.TRYWAIT P0, [R0+URZ+0xc0], R2 ;  /* 0x0000c002000075a7 */ /* 0x000ea400080011ff */
[----:B--2---:R-:W-:Y:S05]  /*1990*/  @!P0 BRA `(.L_x_24) ;  /* 0x00000050008c8947 */ /* 0x004fea0003800000 */
.L_x_112:
[----:B------:R-:W-:Y:S01]  /*19a0*/  VIADD R9, R9, 0x1 ;  /* 0x0000000109097836 */ /* 0x000fe20000000000 */
[----:B------:R2:W-:Y:S04]  /*19b0*/  SYNCS.ARRIVE.TRANS64.A1T0 RZ, [R0+URZ+0xb0], RZ ;  /* 0x0000b0ff00ff79a7 */ /* 0x0005e800081000ff */
[----:B------:R-:W-:-:S04]  /*19c0*/  ISETP.NE.AND P0, PT, R9, 0x2, PT ;  /* 0x000000020900780c */ /* 0x000fc80003f05270 */
[----:B------:R-:W-:Y:S02]  /*19d0*/  SEL R9, R9, RZ, P0 ;  /* 0x000000ff09097207 */ /* 0x000fe40000000000 */
[----:B--2---:R-:W-:-:S04]  /*19e0*/  SEL R0, RZ, 0x1, P0 ;  /* 0x00000001ff007807 */ /* 0x004fc80000000000 */
[----:B------:R-:W-:-:S07]  /*19f0*/  LOP3.LUT R8, R8, R0, RZ, 0x3c, !PT ;  /* 0x0000000008087212 */ /* 0x000fce00078e3cff */
.L_x_23:
[----:B------:R-:W-:Y:S01]  /*1a00*/  UMOV UR6, 0x400 ;  /* 0x0000040000067882 */ /* 0x000fe20000000000 */
[----:B------:R-:W-:Y:S01]  /*1a10*/  SHF.L.U32 R0, R12, 0x1f, RZ ;  /* 0x0000001f0c007819 */ /* 0x000fe200000006ff */
[----:B-1----:R-:W-:Y:S02]  /*1a20*/  ULEA UR6, UR55, UR6, 0x18 ;  /* 0x0000000637067291 */ /* 0x002fe4000f8ec0ff */
[----:B------:R-:W-:Y:S02]  /*1a30*/  UISETP.GE.U32.AND UP0, UPT, UR49, 0x3f, UPT ;  /* 0x0000003f3100788c */ /* 0x000fe4000bf06070 */
[----:B------:R-:W-:Y:S02]  /*1a40*/  ULEA UR4, UR5, UR6, 0x3 ;  /* 0x0000000605047291 */ /* 0x000fe4000f8e18ff */
[----:B------:R-:W-:Y:S01]  /*1a50*/  ULEA UR11, UR46, UR48, 0x6 ;  /* 0x000000302e0b7291 */ /* 0x000fe2000f8e30ff */
[----:B------:R-:W-:-:S06]  /*1a60*/  UMOV UR7, URZ ;  /* 0x000000ff00077c82 */ /* 0x000fcc0008000000 */
[----:B------:R1:W2:Y:S01]  /*1a70*/  SYNCS.PHASECHK.TRANS64.TRYWAIT P0, [UR4+0x18], R0 ;  /* 0x00001800ff0075a7 */ /* 0x0002a20008001104 */
[----:B------:R-:W-:-:S04]  /*1a80*/  ULEA.HI UR4, UR45, UR45, URZ, 0x1 ;  /* 0x0000002d2d047291 */ /* 0x000fc8000f8f08ff */
[----:B------:R-:W-:-:S04]  /*1a90*/  USHF.L.U32 UR4, UR4, 0x6, URZ ;  /* 0x0000000604047899 */ /* 0x000fc800080006ff */
[----:B------:R-:W-:-:S04]  /*1aa0*/  ULOP3.LUT UR35, UR4, 0xffffff80, URZ, 0xc0, !UPT ;  /* 0xffffff8004237892 */ /* 0x000fc8000f8ec0ff */
[----:B------:R-:W-:Y:S01]  /*1ab0*/  UIADD3 UR35, UPT, UPT, UR44, UR35, URZ ;  /* 0x000000232c237290 */ /* 0x000fe2000fffe0ff */
[----:B------:R-:W-:Y:S11]  /*1ac0*/  BRA.U !UP0, `(.L_x_25) ;  /* 0x0000000108c47547 */ /* 0x000ff6000b800000 */
[----:B------:R-:W-:Y:S01]  /*1ad0*/  UMOV UR13, UR43 ;  /* 0x0000002b000d7c82 */ /* 0x000fe20008000000 */
[----:B------:R-:W-:Y:S01]  /*1ae0*/  UMOV UR4, UR5 ;  /* 0x0000000500047c82 */ /* 0x000fe20008000000 */
[----:B------:R-:W-:-:S05]  /*1af0*/  UMOV UR34, URZ ;  /* 0x000000ff00227c82 */ /* 0x000fca0008000000 */
.L_x_31:
[----:B------:R-:W-:Y:S01]  /*1b00*/  ULEA UR33, UR4, UR6, 0x3 ;  /* 0x0000000604217291 */ /* 0x000fe2000f8e18ff */
[----:B--2---:R-:W-:Y:S01]  /*1b10*/  @P3 MOV R2, 0x1800 ;  /* 0x0000180000023802 */ /* 0x004fe20000000f00 */
[----:B--234-:R-:W-:Y:S10]  /*1b20*/  @P0 BRA `(.L_x_26) ;  /* 0x00000000000c0947 */ /* 0x01cff40003800000 */
[----:B------:R-:W-:-:S04]  /*1b30*/  SHF.L.U32 R3, R12, 0x1f, RZ ;  /* 0x0000001f0c037819 */ /* 0x000fc800000006ff */
[----:B------:R-:W2:Y:S02]  /*1b40*/  SYNCS.PHASECHK.TRANS64.TRYWAIT P0, [UR33+0x18], R3 ;  /* 0x00001803ff0075a7 */ /* 0x000ea40008001121 */
[----:B--2---:R-:W-:Y:S05]  /*1b50*/  @!P0 BRA `(.L_x_27) ;  /* 0x0000005000308947 */ /* 0x004fea0003800000 */
.L_x_26:
[----:B------:R2:W-:Y:S01]  /*1b60*/  @P3 SYNCS.ARRIVE.TRANS64 RZ, [UR33], R2 ;  /* 0x00000002ffff39a7 */ /* 0x0005e20008000021 */
[----:B------:R-:W-:Y:S02]  /*1b70*/  ULOP3.LUT UR5, UR25, 0x2, URZ, 0xfc, !UPT ;  /* 0x0000000219057892 */ /* 0x000fe4000f8efcff */
[----:B------:R-:W-:Y:S02]  /*1b80*/  UIADD3 UR13, UPT, UPT, UR13, 0x1, URZ ;  /* 0x000000010d0d7890 */ /* 0x000fe4000fffe0ff */
[----:B------:R-:W-:Y:S02]  /*1b90*/  UISETP.NE.AND UP0, UPT, UR5, 0x2, UPT ;  /* 0x000000020500788c */ /* 0x000fe4000bf05270 */
[----:B------:R-:W-:-:S07]  /*1ba0*/  UISETP.NE.AND UP2, UPT, UR13, 0x1, UPT ;  /* 0x000000010d00788c */ /* 0x000fce000bf45270 */
[----:B------:R-:W-:Y:S05]  /*1bb0*/  BRA.U UP0, `(.L_x_28) ;  /* 0x0000000100047547 */ /* 0x000fea000b800000 */
[----:B------:R-:W-:Y:S05]  /*1bc0*/  BPT.TRAP 0x1 ;  /* 0x000000040000795c */ /* 0x000fea0000300000 */
.L_x_28:
[----:B------:R-:W-:Y:S04]  /*1bd0*/  BSSY.RECONVERGENT B0, `(.L_x_29) ;  /* 0x0000003000007945 */ /* 0x000fe80003800200 */
[----:B------:R-:W-:Y:S05]  /*1be0*/  @!P2 BRA `(.L_x_30) ;  /* 0x000000000004a947 */ /* 0x000fea0003800000 */
[----:B------:R-:W-:Y:S05]  /*1bf0*/  BPT.TRAP 0x1 ;  /* 0x000000040000795c */ /* 0x000fea0000300000 */
.L_x_30:
[----:B------:R-:W-:Y:S05]  /*1c00*/  BSYNC.RECONVERGENT B0 ;  /* 0x0000000000007941 */ /* 0x000fea0003800200 */
.L_x_29:
[----:B------:R-:W-:Y:S02]  /*1c10*/  UIADD3 UR5, UPT, UPT, UR4, 0x1, URZ ;  /* 0x0000000104057890 */ /* 0x000fe4000fffe0ff */
[----:B------:R-:W-:Y:S02]  /*1c20*/  ULEA UR32, UR4, UR24, 0xb ;  /* 0x0000001804207291 */ /* 0x000fe4000f8e58ff */
[----:B------:R-:W-:Y:S02]  /*1c30*/  UISETP.NE.AND UP0, UPT, UR5, 0x3, UPT ;  /* 0x000000030500788c */ /* 0x000fe4000bf05270 */
[----:B------:R-:W-:Y:S02]  /*1c40*/  UIADD3 UR16, UP1, UPT, UR26, 0x80, URZ ;  /* 0x000000801a107890 */ /* 0x000fe4000ff3e0ff */
[----:B------:R-:W-:Y:S02]  /*1c50*/  USEL UR8, URZ, 0x1, UP0 ;  /* 0x00000001ff087887 */ /* 0x000fe40008000000 */
[----:B------:R-:W-:-:S02]  /*1c60*/  USEL UR5, UR5, URZ, UP0 ;  /* 0x000000ff05057287 */ /* 0x000fc40008000000 */
[----:B------:R-:W-:Y:S02]  /*1c70*/  UIADD3 UR14, UP0, UPT, UR26, 0x180, URZ ;  /* 0x000001801a0e7890 */ /* 0x000fe4000ff1e0ff */
[----:B------:R-:W-:Y:S01]  /*1c80*/  LOP3.LUT R12, R12, UR8, RZ, 0x3c, !PT ;  /* 0x000000080c0c7c12 */ /* 0x000fe2000f8e3cff */
[----:B------:R-:W-:Y:S02]  /*1c90*/  ULEA UR8, UR4, UR6, 0xa ;  /* 0x0000000604087291 */ /* 0x000fe4000f8e50ff */
[----:B------:R-:W-:Y:S01]  /*1ca0*/  ULEA UR7, UR5, UR6, 0x3 ;  /* 0x0000000605077291 */ /* 0x000fe2000f8e18ff */
[----:B-1----:R-:W-:Y:S01]  /*1cb0*/  SHF.L.U32 R0, R12, 0x1f, RZ ;  /* 0x0000001f0c007819 */ /* 0x002fe200000006ff */
[----:B------:R-:W-:Y:S02]  /*1cc0*/  ULOP3.LUT UR33, UR33, 0xfefffff8, URZ, 0xc0, !UPT ;  /* 0xfefffff821217892 */ /* 0x000fe4000f8ec0ff */
[----:B------:R-:W-:Y:S02]  /*1cd0*/  UIADD3.X UR17, UPT, UPT, URZ, UR27, URZ, UP1, !UPT ;  /* 0x0000001bff117290 */ /* 0x000fe40008ffe4ff */
[----:B------:R-:W-:-:S02]  /*1ce0*/  UIADD3 UR32, UPT, UPT, UR6, 0x2400, UR32 ;  /* 0x0000240006207890 */ /* 0x000fc4000fffe020 */
[----:B------:R-:W-:Y:S01]  /*1cf0*/  UPRMT UR4, URZ, 0x5410, UR21 ;  /* 0x00005410ff047896 */ /* 0x000fe20008000015 */
[----:B------:R3:W4:Y:S01]  /*1d00*/  SYNCS.PHASECHK.TRANS64.TRYWAIT P0, [UR7+0x18], R0 ;  /* 0x00001800ff0075a7 */ /* 0x0007220008001107 */
[----:B------:R-:W-:Y:S02]  /*1d10*/  UIADD3 UR8, UPT, UPT, UR8, 0x3c00, URZ ;  /* 0x00003c0008087890 */ /* 0x000fe4000fffe0ff */
[----:B------:R-:W-:Y:S01]  /*1d20*/  UIADD3.X UR15, UPT, UPT, URZ, UR27, URZ, UP0, !UPT ;  /* 0x0000001bff0f7290 */ /* 0x000fe200087fe4ff */
[----:B------:R-:W-:Y:S01]  /*1d30*/  UMOV UR18, 0x0 ;  /* 0x0000000000127882 */ /* 0x000fe20000000000 */
[----:B------:R-:W-:Y:S01]  /*1d40*/  UMOV UR19, 0x10000000 ;  /* 0x1000000000137882 */ /* 0x000fe20000000000 */
[----:B------:R-:W-:Y:S01]  /*1d50*/  UMOV UR10, UR34 ;  /* 0x00000022000a7c82 */ /* 0x000fe20008000000 */
[----:B------:R-:W-:Y:S01]  /*1d60*/  UMOV UR12, UR36 ;  /* 0x00000024000c7c82 */ /* 0x000fe20008000000 */
[----:B------:R-:W-:Y:S01]  /*1d70*/  UMOV UR9, UR33 ;  /* 0x0000002100097c82 */ /* 0x000fe20008000000 */
[----:B------:R1:W-:Y:S01]  /*1d80*/  UTMALDG.3D.MULTICAST.2CTA [UR32], [UR16], UR4, desc[UR18] ;  /* 0x00001220100073b4 */ /* 0x0003e20008211804 */
[----:B------:R-:W-:-:S02]  /*1d90*/  UMOV UR7, UR28 ;  /* 0x0000001c00077c82 */ /* 0x000fc40008000000 */
[----:B------:R3:W-:Y:S01]  /*1da0*/  UTMALDG.3D.2CTA [UR8], [UR14], desc[UR18] ;  /* 0x000012080e0075b4 */ /* 0x0007e20008211000 */
[----:B-1----:R-:W-:Y:S01]  /*1db0*/  UIADD3 UR34, UPT, UPT, UR34, 0x20, URZ ;  /* 0x0000002022227890 */ /* 0x002fe2000fffe0ff */
[----:B------:R-:W-:Y:S01]  /*1dc0*/  UMOV UR4, UR5 ;  /* 0x0000000500047c82 */ /* 0x000fe20008000000 */
[----:B------:R-:W-:Y:S10]  /*1dd0*/  BRA.U UP2, `(.L_x_31) ;  /* 0xfffffffd02487547 */ /* 0x000ff4000b83ffff */
.L_x_25:
[----:B------:R-:W-:Y:S01]  /*1de0*/  ULEA UR4, UR5, UR6, 0x3 ;  /* 0x0000000605047291 */ /* 0x000fe2000f8e18ff */
[----:B-1-3--:R-:W-:Y:S01]  /*1df0*/  SHF.L.U32 R0, R12, 0x1f, RZ ;  /* 0x0000001f0c007819 */ /* 0x00afe200000006ff */
[----:B------:R-:W-:Y:S01]  /*1e00*/  @!P1 SYNCS.ARRIVE.TRANS64.A1T0 RZ, [UR6+0x48], RZ ;  /* 0x000048ffffff99a7 */ /* 0x000fe20008100006 */
[----:B------:R-:W-:-:S06]  /*1e10*/  UISETP.GT.AND UP0, UPT, UR42, UR41, UPT ;  /* 0x000000292a00728c */ /* 0x000fcc000bf04270 */
[----:B--2-4-:R1:W2:Y:S03]  /*1e20*/  SYNCS.PHASECHK.TRANS64.TRYWAIT P0, [UR4+0x18], R0 ;  /* 0x00001800ff0075a7 */ /* 0x0142a60008001104 */
[----:B------:R-:W-:Y:S05]  /*1e30*/  BRA.U !UP0, `(.L_x_32) ;  /* 0x0000000108c47547 */ /* 0x000fea000b800000 */
[----:B------:R-:W-:Y:S01]  /*1e40*/  UIADD3 UR13, UPT, UPT, UR47, UR7, URZ ;  /* 0x000000072f0d7290 */ /* 0x000fe2000fffe0ff */
[----:B------:R-:W-:-:S11]  /*1e50*/  UMOV UR4, UR5 ;  /* 0x0000000500047c82 */ /* 0x000fd60008000000 */
.L_x_38:
[----:B------:R-:W-:Y:S01]  /*1e60*/  ULEA UR17, UR4, UR6, 0x3 ;  /* 0x0000000604117291 */ /* 0x000fe2000f8e18ff */
[----:B--2---:R-:W-:Y:S01]  /*1e70*/  @P3 MOV R2, 0x1800 ;  /* 0x0000180000023802 */ /* 0x004fe20000000f00 */
[----:B--2-4-:R-:W-:Y:S10]  /*1e80*/  @P0 BRA `(.L_x_33) ;  /* 0x00000000000c0947 */ /* 0x014ff40003800000 */
[----:B------:R-:W-:-:S04]  /*1e90*/  SHF.L.U32 R3, R12, 0x1f, RZ ;  /* 0x0000001f0c037819 */ /* 0x000fc800000006ff */
[----:B------:R-:W2:Y:S02]  /*1ea0*/  SYNCS.PHASECHK.TRANS64.TRYWAIT P0, [UR17+0x18], R3 ;  /* 0x00001803ff0075a7 */ /* 0x000ea40008001111 */
[----:B--2---:R-:W-:Y:S05]  /*1eb0*/  @!P0 BRA `(.L_x_34) ;  /* 0x0000004c00708947 */ /* 0x004fea0003800000 */
.L_x_33:
[----:B------:R2:W-:Y:S01]  /*1ec0*/  @P3 SYNCS.ARRIVE.TRANS64 RZ, [UR17], R2 ;  /* 0x00000002ffff39a7 */ /* 0x0005e20008000011 */
[----:B------:R-:W-:-:S04]  /*1ed0*/  ULOP3.LUT UR5, UR25, 0x2, URZ, 0xfc, !UPT ;  /* 0x0000000219057892 */ /* 0x000fc8000f8efcff */
[----:B------:R-:W-:-:S09]  /*1ee0*/  UISETP.NE.AND UP0, UPT, UR5, 0x2, UPT ;  /* 0x000000020500788c */ /* 0x000fd2000bf05270 */
[----:B------:R-:W-:Y:S05]  /*1ef0*/  BRA.U UP0, `(.L_x_35) ;  /* 0x0000000100047547 */ /* 0x000fea000b800000 */
[----:B------:R-:W-:Y:S05]  /*1f00*/  BPT.TRAP 0x1 ;  /* 0x000000040000795c */ /* 0x000fea0000300000 */
.L_x_35:
[----:B------:R-:W-:Y:S04]  /*1f10*/  BSSY.RECONVERGENT B0, `(.L_x_36) ;  /* 0x0000003000007945 */ /* 0x000fe80003800200 */
[----:B------:R-:W-:Y:S05]  /*1f20*/  @!P2 BRA `(.L_x_37) ;  /* 0x000000000004a947 */ /* 0x000fea0003800000 */
[----:B------:R-:W-:Y:S05]  /*1f30*/  BPT.TRAP 0x1 ;  /* 0x000000040000795c */ /* 0x000fea0000300000 */
.L_x_37:
[----:B------:R-:W-:Y:S05]  /*1f40*/  BSYNC.RECONVERGENT B0 ;  /* 0x0000000000007941 */ /* 0x000fea0003800200 */
.L_x_36:
[----:B------:R-:W-:Y:S02]  /*1f50*/  UIADD3 UR5, UPT, UPT, UR4, 0x1, URZ ;  /* 0x0000000104057890 */ /* 0x000fe4000fffe0ff */
[----:B------:R-:W-:Y:S02]  /*1f60*/  ULEA UR16, UR4, UR24, 0xb ;  /* 0x0000001804107291 */ /* 0x000fe4000f8e58ff */
[----:B------:R-:W-:Y:S02]  /*1f70*/  UISETP.NE.AND UP0, UPT, UR5, 0x3, UPT ;  /* 0x000000030500788c */ /* 0x000fe4000bf05270 */
[----:B------:R-:W-:Y:S02]  /*1f80*/  UIADD3 UR22, UP1, UPT, UR26, 0x80, URZ ;  /* 0x000000801a167890 */ /* 0x000fe4000ff3e0ff */
[----:B------:R-:W-:Y:S02]  /*1f90*/  USEL UR9, URZ, 0x1, UP0 ;  /* 0x00000001ff097887 */ /* 0x000fe40008000000 */
[----:B------:R-:W-:-:S02]  /*1fa0*/  USEL UR5, UR5, URZ, UP0 ;  /* 0x000000ff05057287 */ /* 0x000fc40008000000 */
[----:B------:R-:W-:Y:S02]  /*1fb0*/  UIADD3 UR14, UP0, UPT, UR26, 0x180, URZ ;  /* 0x000001801a0e7890 */ /* 0x000fe4000ff1e0ff */
[----:B------:R-:W-:Y:S01]  /*1fc0*/  ULEA UR8, UR5, UR6, 0x3 ;  /* 0x0000000605087291 */ /* 0x000fe2000f8e18ff */
[----:B------:R-:W-:Y:S01]  /*1fd0*/  LOP3.LUT R12, R12, UR9, RZ, 0x3c, !PT ;  /* 0x000000090c0c7c12 */ /* 0x000fe2000f8e3cff */
[----:B------:R-:W-:Y:S02]  /*1fe0*/  USHF.L.U32 UR18, UR7, 0x5, URZ ;  /* 0x0000000507127899 */ /* 0x000fe400080006ff */
[----:B------:R-:W-:Y:S01]  /*1ff0*/  ULOP3.LUT UR17, UR17, 0xfefffff8, URZ, 0xc0, !UPT ;  /* 0xfefffff811117892 */ /* 0x000fe2000f8ec0ff */
[----:B-1----:R-:W-:Y:S01]  /*2000*/  SHF.L.U32 R0, R12, 0x1f, RZ ;  /* 0x0000001f0c007819 */ /* 0x002fe200000006ff */
[----:B------:R-:W-:Y:S02]  /*2010*/  UIADD3 UR16, UPT, UPT, UR6, 0x2400, UR16 ;  /* 0x0000240006107890 */ /* 0x000fe4000fffe010 */
[----:B------:R-:W-:Y:S01]  /*2020*/  UIADD3.X UR23, UPT, UPT, URZ, UR27, URZ, UP1, !UPT ;  /* 0x0000001bff177290 */ /* 0x000fe20008ffe4ff */
[----:B------:R3:W4:Y:S01]  /*2030*/  SYNCS.PHASECHK.TRANS64.TRYWAIT P0, [UR8+0x18], R0 ;  /* 0x00001800ff0075a7 */ /* 0x0007220008001108 */
[----:B------:R-:W-:-:S02]  /*2040*/  ULEA UR8, UR4, UR6, 0xa ;  /* 0x0000000604087291 */ /* 0x000fc4000f8e50ff */
[----:B------:R-:W-:Y:S02]  /*2050*/  UPRMT UR4, URZ, 0x5410, UR21 ;  /* 0x00005410ff047896 */ /* 0x000fe40008000015 */
[----:B------:R-:W-:Y:S02]  /*2060*/  UIADD3 UR8, UPT, UPT, UR8, 0x3c00, URZ ;  /* 0x00003c0008087890 */ /* 0x000fe4000fffe0ff */
[----:B------:R-:W-:Y:S01]  /*2070*/  UIADD3.X UR15, UPT, UPT, URZ, UR27, URZ, UP0, !UPT ;  /* 0x0000001bff0f7290 */ /* 0x000fe200087fe4ff */
[----:B------:R-:W-:Y:S01]  /*2080*/  UMOV UR30, 0x0 ;  /* 0x00000000001e7882 */ /* 0x000fe20000000000 */
[----:B------:R-:W-:Y:S01]  /*2090*/  UMOV UR31, 0x10000000 ;  /* 0x10000000001f7882 */ /* 0x000fe20000000000 */
[----:B------:R-:W-:Y:S01]  /*20a0*/  UMOV UR19, UR35 ;  /* 0x0000002300137c82 */ /* 0x000fe20008000000 */
[----:B------:R-:W-:Y:S01]  /*20b0*/  UMOV UR20, UR36 ;  /* 0x0000002400147c82 */ /* 0x000fe20008000000 */
[----:B------:R-:W-:Y:S01]  /*20c0*/  UMOV UR12, UR36 ;  /* 0x00000024000c7c82 */ /* 0x000fe20008000000 */
[----:B------:R-:W-:Y:S01]  /*20d0*/  UMOV UR9, UR17 ;  /* 0x0000001100097c82 */ /* 0x000fe20008000000 */
[----:B------:R-:W-:Y:S01]  /*20e0*/  UMOV UR10, UR18 ;  /* 0x00000012000a7c82 */ /* 0x000fe20008000000 */
[----:B------:R1:W-:Y:S01]  /*20f0*/  UTMALDG.3D.MULTICAST.2CTA [UR16], [UR22], UR4, desc[UR30] ;  /* 0x00001e10160073b4 */ /* 0x0003e20008211804 */
[----:B------:R-:W-:-:S04]  /*2100*/  UIADD3 UR7, UPT, UPT, UR7, 0x1, URZ ;  /* 0x0000000107077890 */ /* 0x000fc8000fffe0ff */
[----:B------:R-:W-:Y:S01]  /*2110*/  UISETP.NE.AND UP0, UPT, UR7, UR13, UPT ;  /* 0x0000000d0700728c */ /* 0x000fe2000bf05270 */
[----:B------:R3:W-:Y:S01]  /*2120*/  UTMALDG.3D.2CTA [UR8], [UR14], desc[UR30] ;  /* 0x00001e080e0075b4 */ /* 0x0007e20008211000 */
[----:B-1----:R-:W-:-:S07]  /*2130*/  UMOV UR4, UR5 ;  /* 0x0000000500047c82 */ /* 0x002fce0008000000 */
[----:B---3--:R-:W-:Y:S05]  /*2140*/  BRA.U UP0, `(.L_x_38) ;  /* 0xfffffffd00447547 */ /* 0x008fea000b83ffff */
.L_x_32:
[C---:B------:R-:W-:Y:S01]  /*2150*/  LEA R3, R11.reuse, UR6, 0x3 ;  /* 0x000000060b037c11 */ /* 0x040fe2000f8e18ff */
[----:B------:R-:W-:Y:S01]  /*2160*/  NOP ;  /* 0x0000000000007918 */ /* 0x000fe20000000000 */
[----:B-1----:R-:W-:Y:S02]  /*2170*/  SHF.L.U32 R0, R10, 0x1f, RZ ;  /* 0x0000001f0a007819 */ /* 0x002fe400000006ff */
[----:B------:R-:W-:Y:S02]  /*2180*/  LEA R4, R11, UR6, 0x4 ;  /* 0x000000060b047c11 */ /* 0x000fe4000f8e20ff */
[----:B--2-4-:R-:W1:Y:S02]  /*2190*/  SYNCS.PHASECHK.TRANS64.TRYWAIT P0, [R3+URZ+0x50], R0 ;  /* 0x00005000030075a7 */ /* 0x014e6400080011ff */
[----:B-1----:R-:W-:Y:S05]  /*21a0*/  @!P0 BRA `(.L_x_39) ;  /* 0x0000004800cc8947 */ /* 0x002fea0003800000 */
.L_x_115:
[----:B------:R-:W2:Y:S01]  /*21b0*/  LDS.128 R4, [R4+0xe0] ;  /* 0x0000e00004047984 */ /* 0x000ea20000000c00 */
[----:B------:R-:W-:Y:S01]  /*21c0*/  UISETP.GE.AND UP0, UPT, UR40, 0x1, UPT ;  /* 0x000000012800788c */ /* 0x000fe2000bf06270 */
[----:B------:R-:W-:Y:S01]  /*21d0*/  @!PT LDS RZ, [RZ] ;  /* 0x00000000fffff984 */ /* 0x000fe20000000800 */
[----:B------:R-:W-:Y:S01]  /*21e0*/  @!PT LDS RZ, [RZ] ;  /* 0x00000000fffff984 */ /* 0x000fe20000000800 */
[----:B------:R-:W-:Y:S01]  /*21f0*/  @!PT LDS RZ, [RZ] ;  /* 0x00000000fffff984 */ /* 0x000fe20000000800 */
[----:B------:R-:W-:Y:S01]  /*2200*/  @!PT LDS RZ, [RZ] ;  /* 0x00000000fffff984 */ /* 0x000fe20000000800 */
[----:B------:R3:W-:Y:S06]  /*2210*/  MEMBAR.ALL.CTA ;  /* 0x0000000000007992 */ /* 0x0007ec0000008000 */
[----:B---3--:R-:W3:Y:S01]  /*2220*/  FENCE.VIEW.ASYNC.S ;  /* 0x00000000000073c6 */ /* 0x008ee20000000000 */
[----:B--2---:R-:W-:-:S13]  /*2230*/  LOP3.LUT P0, RZ, R6, 0x1, RZ, 0xc0, !PT ;  /* 0x0000000106ff7812 */ /* 0x004fda000780c0ff */
[----:B---3--:R-:W-:Y:S01]  /*2240*/  VOTEU.ANY UP1, P0 ;  /* 0x0000000000ff7886 */ /* 0x008fe20000020100 */
[----:B------:R-:W-:-:S13]  /*2250*/  PLOP3.LUT P0, PT, PT, PT, UP1, 0x80, 0x8 ;  /* 0x000000000008781c */ /* 0x000fda0003f0f018 */
[----:B-1----:R-:W-:Y:S02]  /*2260*/  @P0 LOP3.LUT R0, R5, 0xffff, RZ, 0xc0, !PT ;  /* 0x0000ffff05000812 */ /* 0x002fe400078ec0ff */
[----:B------:R-:W-:Y:S02]  /*2270*/  @P0 MOV R2, R4 ;  /* 0x0000000400020202 */ /* 0x000fe40000000f00 */
[----:B------:R-:W-:Y:S01]  /*2280*/  @P0 R2UR UR7, R0 ;  /* 0x00000000000702ca */ /* 0x000fe200000e0000 */
[----:B------:R-:W-:Y:S01]  /*2290*/  VIADD R0, R3, 0x60 ;  /* 0x0000006003007836 */ /* 0x000fe20000000000 */
[----:B------:R-:W-:Y:S02]  /*22a0*/  @P0 SHF.R.U32.HI R4, RZ, 0x10, R5 ;  /* 0x00000010ff040819 */ /* 0x000fe40000011605 */
[----:B------:R-:W-:Y:S02]  /*22b0*/  @P0 R2UR UR8, R2 ;  /* 0x00000000020802ca */ /* 0x000fe400000e0000 */
[----:B------:R-:W-:-:S02]  /*22c0*/  PRMT R0, RZ, 0x654, R0 ;  /* 0x00000654ff007816 */ /* 0x000fc40000000000 */
[----:B------:R-:W-:Y:S02]  /*22d0*/  @P0 R2UR UR4, R4 ;  /* 0x00000000040402ca */ /* 0x000fe400000e0000 */
[----:B------:R1:W-:Y:S03]  /*22e0*/  SYNCS.ARRIVE.TRANS64.RED.A1T0 RZ, [R0+URZ], RZ ;  /* 0x000000ff00ff79a7 */ /* 0x0003e600081004ff */
[----:B------:R-:W-:-:S04]  /*22f0*/  @UP1 UMOV UR29, UR7 ;  /* 0x00000007001d1c82 */ /* 0x000fc80008000000 */
[----:B------:R-:W-:-:S04]  /*2300*/  @UP1 UMOV UR37, UR8 ;  /* 0x0000000800251c82 */ /* 0x000fc80008000000 */
[----:B------:R-:W-:Y:S01]  /*2310*/  @UP1 UMOV UR36, UR4 ;  /* 0x0000000400241c82 */ /* 0x000fe20008000000 */
[----:B------:R-:W-:Y:S05]  /*2320*/  BRA.U !UP0, `(.L_x_40) ;  /* 0x0000000108d47547 */ /* 0x000fea000b800000 */
[----:B------:R-:W2:Y:S01]  /*2330*/  LDCU.128 UR12, c[0x0][0xb10] ;  /* 0x00016200ff0c77ac */ /* 0x000ea20008000c00 */
[----:B------:R-:W3:Y:S01]  /*2340*/  LDCU UR30, c[0x0][0xb20] ;  /* 0x00016400ff1e77ac */ /* 0x000ee20008000800 */
[----:B------:R-:W4:Y:S01]  /*2350*/  LDCU UR20, c[0x0][0xb0c] ;  /* 0x00016180ff1477ac */ /* 0x000f220008000800 */
[----:B------:R-:W1:Y:S01]  /*2360*/  LDCU.64 UR10, c[0x0][0xb28] ;  /* 0x00016500ff0a77ac */ /* 0x000e620008000a00 */
[----:B------:R-:W-:Y:S02]  /*2370*/  UISETP.NE.AND UP3, UPT, UR40, 0x1, UPT ;  /* 0x000000012800788c */ /* 0x000fe4000bf65270 */
[----:B--2---:R-:W-:Y:S02]  /*2380*/  UIMAD.WIDE.U32 UR16, UR38, UR15, URZ ;  /* 0x0000000f261072a5 */ /* 0x004fe4000f8e00ff */
[----:B------:R-:W-:Y:S02]  /*2390*/  UIMAD.WIDE.U32 UR8, UR39, UR12, URZ ;  /* 0x0000000c270872a5 */ /* 0x000fe4000f8e00ff */
[----:B------:R-:W-:-:S02]  /*23a0*/  UISETP.NE.AND UP0, UPT, UR14, 0x1, UPT ;  /* 0x000000010e00788c */ /* 0x000fc4000bf05270 */
[----:B------:R-:W-:Y:S01]  /*23b0*/  UIMAD.WIDE.U32 UR22, UR29, UR15, URZ ;  /* 0x0000000f1d1672a5 */ /* 0x000fe2000f8e00ff */
[----:B------:R-:W-:Y:S02]  /*23c0*/  UMOV UR16, UR17 ;  /* 0x0000001100107c82 */ /* 0x000fe40008000000 */
[----:B------:R-:W-:Y:S01]  /*23d0*/  UMOV UR8, UR9 ;  /* 0x0000000900087c82 */ /* 0x000fe20008000000 */
[----:B---3--:R-:W-:Y:S02]  /*23e0*/  USHF.R.U32.HI UR16, URZ, UR30, UR16 ;  /* 0x0000001eff107299 */ /* 0x008fe40008011610 */
[----:B----4-:R-:W-:Y:S02]  /*23f0*/  UISETP.NE.AND UP2, UPT, UR20, 0x1, UPT ;  /* 0x000000011400788c */ /* 0x010fe4000bf45270 */
[----:B------:R-:W-:Y:S02]  /*2400*/  USHF.R.U32.HI UR8, URZ, UR13, UR8 ;  /* 0x0000000dff087299 */ /* 0x000fe40008011608 */
[----:B------:R-:W-:-:S02]  /*2410*/  USEL UR7, UR38, UR16, !UP0 ;  /* 0x0000001026077287 */ /* 0x000fc4000c000000 */
[----:B------:R-:W-:Y:S02]  /*2420*/  USEL UR8, UR39, UR8, !UP2 ;  /* 0x0000000827087287 */ /* 0x000fe4000d000000 */
[----:B-1----:R-:W-:Y:S01]  /*2430*/  UIMAD.WIDE.U32 UR16, UR7, UR10, URZ ;  /* 0x0000000a071072a5 */ /* 0x002fe2000f8e00ff */
[----:B------:R-:W-:Y:S01]  /*2440*/  UMOV UR4, UR23 ;  /* 0x0000001700047c82 */ /* 0x000fe20008000000 */
[----:B------:R-:W-:Y:S02]  /*2450*/  UIMAD.WIDE.U32 UR18, UR37, UR12, URZ ;  /* 0x0000000c251272a5 */ /* 0x000fe4000f8e00ff */
[----:B------:R-:W-:-:S03]  /*2460*/  UIMAD.WIDE.U32 UR22, UR8, UR10, URZ ;  /* 0x0000000a081672a5 */ /* 0x000fc6000f8e00ff */
[----:B------:R-:W-:Y:S01]  /*2470*/  UMOV UR16, UR17 ;  /* 0x0000001100107c82 */ /* 0x000fe20008000000 */
[----:B------:R-:W-:Y:S02]  /*2480*/  USHF.R.U32.HI UR4, URZ, UR30, UR4 ;  /* 0x0000001eff047299 */ /* 0x000fe40008011604 */
[----:B------:R-:W-:Y:S01]  /*2490*/  @UP3 USHF.R.U32.HI UR7, URZ, UR11, UR16 ;  /* 0x0000000bff073299 */ /* 0x000fe20008011610 */
[----:B------:R-:W-:Y:S01]  /*24a0*/  UMOV UR18, UR19 ;  /* 0x0000001300127c82 */ /* 0x000fe20008000000 */
[----:B------:R-:W-:Y:S01]  /*24b0*/  UMOV UR22, UR23 ;  /* 0x0000001700167c82 */ /* 0x000fe20008000000 */
[----:B------:R-:W-:Y:S02]  /*24c0*/  USHF.R.U32.HI UR13, URZ, UR13, UR18 ;  /* 0x0000000dff0d7299 */ /* 0x000fe40008011612 */
[----:B------:R-:W-:Y:S02]  /*24d0*/  USEL UR4, UR29, UR4, !UP0 ;  /* 0x000000041d047287 */ /* 0x000fe4000c000000 */
[----:B------:R-:W-:-:S02]  /*24e0*/  @UP3 USHF.R.U32.HI UR8, URZ, UR11, UR22 ;  /* 0x0000000bff083299 */ /* 0x000fc40008011616 */
[----:B------:R-:W-:Y:S02]  /*24f0*/  UIMAD UR9, UR40, UR7, URZ ;  /* 0x00000007280972a4 */ /* 0x000fe4000f8e02ff */
[----:B------:R-:W-:Y:S02]  /*2500*/  USEL UR7, UR37, UR13, !UP2 ;  /* 0x0000000d25077287 */ /* 0x000fe4000d000000 */
[----:B------:R-:W-:Y:S02]  /*2510*/  UIMAD UR12, UR40, UR8, URZ ;  /* 0x00000008280c72a4 */ /* 0x000fe4000f8e02ff */
[----:B------:R-:W-:Y:S02]  /*2520*/  UISETP.GE.AND UP0, UPT, UR4, UR9, UPT ;  /* 0x000000090400728c */ /* 0x000fe4000bf06270 */
[----:B------:R-:W-:Y:S02]  /*2530*/  UIMAD.WIDE.U32 UR16, UR4, UR10, URZ ;  /* 0x0000000a041072a5 */ /* 0x000fe4000f8e00ff */
[----:B------:R-:W-:-:S02]  /*2540*/  UISETP.GE.OR UP0, UPT, UR7, UR12, UP0 ;  /* 0x0000000c0700728c */ /* 0x000fc40008706670 */
        /* <DEDUP_REMOVED lines=19> */
.L_x_40:
[----:B------:R-:W2:Y:S02]  /*2680*/  LDCU UR4, c[0x0][0xb30] ;  /* 0x00016600ff0477ac */ /* 0x000ea40008000800 */
[----:B--2---:R-:W-:-:S09]  /*2690*/  UISETP.NE.AND UP0, UPT, UR4, 0x1, UPT ;  /* 0x000000010400788c */ /* 0x004fd2000bf05270 */
[----:B------:R-:W-:Y:S05]  /*26a0*/  BRA.U UP0, `(.L_x_41) ;  /* 0x0000000100447547 */ /* 0x000fea000b800000 */
[----:B------:R-:W2:Y:S01]  /*26b0*/  LDCU.128 UR12, c[0x0][0xb10] ;  /* 0x00016200ff0c77ac */ /* 0x000ea20008000c00 */
[----:B------:R-:W3:Y:S01]  /*26c0*/  LDCU UR16, c[0x0][0xb0c] ;  /* 0x00016180ff1077ac */ /* 0x000ee20008000800 */
[----:B------:R-:W4:Y:S01]  /*26d0*/  LDCU UR17, c[0x0][0xb20] ;  /* 0x00016400ff1177ac */ /* 0x000f220008000800 */
[----:B--2---:R-:W-:Y:S02]  /*26e0*/  UIMAD.WIDE.U32 UR10, UR37, UR12, URZ ;  /* 0x0000000c250a72a5 */ /* 0x004fe4000f8e00ff */
[----:B------:R-:W-:Y:S02]  /*26f0*/  UIMAD.WIDE.U32 UR8, UR29, UR15, URZ ;  /* 0x0000000f1d0872a5 */ /* 0x000fe4000f8e00ff */
[----:B---3--:R-:W-:Y:S02]  /*2700*/  UISETP.NE.AND UP2, UPT, UR16, 0x1, UPT ;  /* 0x000000011000788c */ /* 0x008fe4000bf45270 */
[----:B------:R-:W-:Y:S01]  /*2710*/  UISETP.NE.AND UP0, UPT, UR14, 0x1, UPT ;  /* 0x000000010e00788c */ /* 0x000fe2000bf05270 */
[----:B------:R-:W-:-:S02]  /*2720*/  UMOV UR7, UR11 ;  /* 0x0000000b00077c82 */ /* 0x000fc40008000000 */
[----:B------:R-:W-:Y:S01]  /*2730*/  UMOV UR4, UR9 ;  /* 0x0000000900047c82 */ /* 0x000fe20008000000 */
[----:B------:R-:W-:Y:S02]  /*2740*/  USHF.R.U32.HI UR7, URZ, UR13, UR7 ;  /* 0x0000000dff077299 */ /* 0x000fe40008011607 */
[----:B----4-:R-:W-:Y:S02]  /*2750*/  USHF.R.U32.HI UR4, URZ, UR17, UR4 ;  /* 0x00000011ff047299 */ /* 0x010fe40008011604 */
[----:B------:R-:W-:Y:S02]  /*2760*/  USEL UR7, UR37, UR7, !UP2 ;  /* 0x0000000725077287 */ /* 0x000fe4000d000000 */
[----:B------:R-:W-:-:S04]  /*2770*/  USEL UR4, UR29, UR4, !UP0 ;  /* 0x000000041d047287 */ /* 0x000fc8000c000000 */
[----:B------:R-:W-:Y:S02]  /*2780*/  UIADD3 UR8, UPT, UPT, UR7, -UR4, URZ ;  /* 0x8000000407087290 */ /* 0x000fe4000fffe0ff */
[----:B------:R-:W-:Y:S02]  /*2790*/  UIADD3 UR4, UPT, UPT, -UR7, UR4, URZ ;  /* 0x0000000407047290 */ /* 0x000fe4000fffe1ff */
[----:B------:R-:W-:Y:S02]  /*27a0*/  UIMAD UR29, UR8, UR14, UR29 ;  /* 0x0000000e081d72a4 */ /* 0x000fe4000f8e021d */
[----:B------:R-:W-:-:S12]  /*27b0*/  UIMAD UR37, UR4, UR16, UR37 ;  /* 0x00000010042572a4 */ /* 0x000fd8000f8e0225 */
.L_x_41:
[----:B------:R-:W-:Y:S01]  /*27c0*/  VIADD R11, R11, 0x1 ;  /* 0x000000010b0b7836 */ /* 0x000fe20000000000 */
[----:B------:R-:W-:Y:S01]  /*27d0*/  PLOP3.LUT P1, PT, PT, PT, PT, 0x80, 0x8 ;  /* 0x000000000008781c */ /* 0x000fe20003f2f070 */
[----:B------:R-:W-:Y:S02]  /*27e0*/  UIADD3 UR45, UPT, UPT, UR37, UR60, URZ ;  /* 0x0000003c252d7290 */ /* 0x000fe4000fffe0ff */
[----:B------:R-:W-:Y:S01]  /*27f0*/  UIADD3 UR46, UPT, UPT, UR29, UR57, URZ ;  /* 0x000000391d2e7290 */ /* 0x000fe2000fffe0ff */
[----:B------:R-:W-:-:S04]  /*2800*/  ISETP.NE.AND P0, PT, R11, 0x2, PT ;  /* 0x000000020b00780c */ /* 0x000fc80003f05270 */
[----:B-1----:R-:W-:Y:S02]  /*2810*/  SEL R0, RZ, 0x1, P0 ;  /* 0x00000001ff007807 */ /* 0x002fe40000000000 */
[----:B------:R-:W-:Y:S02]  /*2820*/  SEL R11, R11, RZ, P0 ;  /* 0x000000ff0b0b7207 */ /* 0x000fe40000000000 */
[----:B------:R-:W-:Y:S01]  /*2830*/  LOP3.LUT R10, R10, R0, RZ, 0x3c, !PT ;  /* 0x000000000a0a7212 */ /* 0x000fe200078e3cff */
[----:B------:R-:W-:Y:S06]  /*2840*/  BRA.U UP1, `(.L_x_42) ;  /* 0xfffffff1012c7547 */ /* 0x000fec000b83ffff */
[----:B------:R-:W-:Y:S01]  /*2850*/  UIADD3 UR6, UPT, UPT, UR6, 0x18, URZ ;  /* 0x0000001806067890 */ /* 0x000fe2000fffe0ff */
[----:B------:R-:W-:-:S03]  /*2860*/  SHF.L.U32 R2, R12, 0x1f, RZ ;  /* 0x0000001f0c027819 */ /* 0x000fc600000006ff */
[----:B------:R-:W-:-:S09]  /*2870*/  ULEA UR4, UR5, UR6, 0x3 ;  /* 0x0000000605047291 */ /* 0x000fd2000f8e18ff */
[----:B------:R-:W1:Y:S02]  /*2880*/  SYNCS.PHASECHK.TRANS64.TRYWAIT P0, [UR4], R2 ;  /* 0x00000002ff0075a7 */ /* 0x000e640008001104 */
[----:B-1----:R-:W-:Y:S05]  /*2890*/  @!P0 BRA `(.L_x_43) ;  /* 0x0000004400248947 */ /* 0x002fea0003800000 */
.L_x_117:
[----:B------:R-:W-:-:S04]  /*28a0*/  UIADD3 UR4, UPT, UPT, UR5, 0x1, URZ ;  /* 0x0000000105047890 */ /* 0x000fc8000fffe0ff */
[----:B------:R-:W-:-:S04]  /*28b0*/  UISETP.NE.AND UP0, UPT, UR4, 0x3, UPT ;  /* 0x000000030400788c */ /* 0x000fc8000bf05270 */
[----:B------:R-:W-:Y:S02]  /*28c0*/  USEL UR7, URZ, 0x1, UP0 ;  /* 0x00000001ff077887 */ /* 0x000fe40008000000 */
[----:B------:R-:W-:-:S04]  /*28d0*/  USEL UR4, UR4, URZ, UP0 ;  /* 0x000000ff04047287 */ /* 0x000fc80008000000 */
[----:B------:R-:W-:Y:S01]  /*28e0*/  ULEA UR5, UR4, UR6, 0x3 ;  /* 0x0000000604057291 */ /* 0x000fe2000f8e18ff */
[----:B------:R-:W-:-:S04]  /*28f0*/  LOP3.LUT R12, R12, UR7, RZ, 0x3c, !PT ;  /* 0x000000070c0c7c12 */ /* 0x000fc8000f8e3cff */
[----:B-1----:R-:W-:-:S04]  /*2900*/  SHF.L.U32 R2, R12, 0x1f, RZ ;  /* 0x0000001f0c027819 */ /* 0x002fc800000006ff */
[----:B------:R-:W1:Y:S02]  /*2910*/  SYNCS.PHASECHK.TRANS64.TRYWAIT P0, [UR5], R2 ;  /* 0x00000002ff0075a7 */ /* 0x000e640008001105 */
[----:B-1----:R-:W-:Y:S05]  /*2920*/  @!P0 BRA `(.L_x_44) ;  /* 0x0000004400188947 */ /* 0x002fea0003800000 */
.L_x_119:
[----:B------:R-:W-:-:S04]  /*2930*/  UIADD3 UR4, UPT, UPT, UR4, 0x1, URZ ;  /* 0x0000000104047890 */ /* 0x000fc8000fffe0ff */
[----:B------:R-:W-:-:S04]  /*2940*/  UISETP.NE.AND UP0, UPT, UR4, 0x3, UPT ;  /* 0x000000030400788c */ /* 0x000fc8000bf05270 */
[----:B------:R-:W-:Y:S02]  /*2950*/  USEL UR5, URZ, 0x1, UP0 ;  /* 0x00000001ff057887 */ /* 0x000fe40008000000 */
[----:B------:R-:W-:-:S04]  /*2960*/  USEL UR4, UR4, URZ, UP0 ;  /* 0x000000ff04047287 */ /* 0x000fc80008000000 */
[----:B------:R-:W-:Y:S01]  /*2970*/  ULEA UR4, UR4, UR6, 0x3 ;  /* 0x0000000604047291 */ /* 0x000fe2000f8e18ff */
[----:B-1----:R-:W-:-:S04]  /*2980*/  LOP3.LUT R2, R12, UR5, RZ, 0x3c, !PT ;  /* 0x000000050c027c12 */ /* 0x002fc8000f8e3cff */
[----:B------:R-:W-:Y:S01]  /*2990*/  SHF.L.U32 R2, R2, 0x1f, RZ ;  /* 0x0000001f02027819 */ /* 0x000fe200000006ff */
[----:B------:R-:W-:-:S07]  /*29a0*/  IMAD.U32 R0, RZ, RZ, UR4 ;  /* 0x00000004ff007e24 */ /* 0x000fce000f8e00ff */
.L_x_45:
[----:B-1----:R1:W2:Y:S02]  /*29b0*/  SYNCS.PHASECHK.TRANS64.TRYWAIT P0, [R0+URZ], R2 ;  /* 0x00000002000075a7 */ /* 0x0022a400080011ff */
[----:B--2---:R-:W-:Y:S05]  /*29c0*/  @!P0 NANOSLEEP.SYNCS 0x989680 ;  /* 0x009896800000895d */ /* 0x004fea0003900000 */
[----:B------:R-:W2:Y:S02]  /*29d0*/  @!P0 SYNCS.PHASECHK.TRANS64 P0, [R0+URZ], R2 ;  /* 0x00000002000085a7 */ /* 0x000ea400080010ff */
[----:B--2---:R-:W-:Y:S05]  /*29e0*/  @P0 EXIT ;  /* 0x000000000000094d */ /* 0x004fea0003800000 */
[----:B------:R-:W-:Y:S05]  /*29f0*/  BRA `(.L_x_45) ;  /* 0xfffffffc00ec7947 */ /* 0x000fea000383ffff */
.L_x_22:
[----:B------:R-:W-:-:S04]  /*2a00*/  UISETP.NE.AND UP0, UPT, UR55, URZ, UPT ;  /* 0x000000ff3700728c */ /* 0x000fc8000bf05270 */
[----:B------:R-:W-:-:S09]  /*2a10*/  UISETP.NE.OR UP0, UPT, UR18, 0x1, UP0 ;  /* 0x000000011200788c */ /* 0x000fd20008705670 */
[----:B------:R-:W-:Y:S05]  /*2a20*/  BRA.U UP0, `(.L_x_46) ;  /* 0x0000000500487547 */ /* 0x000fea000b800000 */
[----:B------:R-:W-:Y:S01]  /*2a30*/  ISETP.GE.U32.AND P2, PT, R0, 0x4, PT ;  /* 0x000000040000780c */ /* 0x000fe20003f46070 */
[----:B------:R-:W-:Y:S01]  /*2a40*/  IMAD.MOV.U32 R12, RZ, RZ, 0x1 ;  /* 0x00000001ff0c7424 */ /* 0x000fe200078e00ff */
[----:B------:R-:W-:Y:S02]  /*2a50*/  CS2R R10, SRZ ;  /* 0x00000000000a7805 */ /* 0x000fe4000001ff00 */
[----:B------:R-:W-:Y:S01]  /*2a60*/  CS2R R8, SRZ ;  /* 0x0000000000087805 */ /* 0x000fe2000001ff00 */
[----:B------:R-:W-:Y:S01]  /*2a70*/  UMOV UR6, 0x400 ;  /* 0x0000040000067882 */ /* 0x000fe20000000000 */
[----:B------:R-:W-:Y:S01]  /*2a80*/  UMOV UR5, URZ ;  /* 0x000000ff00057c82 */ /* 0x000fe20008000000 */
[----:B------:R-:W-:-:S12]  /*2a90*/  ULEA UR6, UR55, UR6, 0x18 ;  /* 0x0000000637067291 */ /* 0x000fd8000f8ec0ff */
.L_x_50:
[----:B------:R-:W-:Y:S02]  /*2aa0*/  LEA R2, R8, UR6, 0x3 ;  /* 0x0000000608027c11 */ /* 0x000fe4000f8e18ff */
[----:B------:R-:W-:-:S03]  /*2ab0*/  SHF.L.U32 R4, R9, 0x1f, RZ ;  /* 0x0000001f09047819 */ /* 0x000fc600000006ff */
[----:B------:R-:W-:Y:S01]  /*2ac0*/  VIADD R5, R2, 0xc0 ;  /* 0x000000c002057836 */ /* 0x000fe20000000000 */
[----:B------:R-:W1:Y:S02]  /*2ad0*/  SYNCS.PHASECHK.TRANS64.TRYWAIT P0, [R2+URZ+0xb0], R4 ;  /* 0x0000b004020075a7 */ /* 0x000e6400080011ff */
[----:B-1----:R-:W-:Y:S05]  /*2ae0*/  @!P0 BRA `(.L_x_47) ;  /* 0x0000004000c08947 */ /* 0x002fea0003800000 */
.L_x_120:
[----:B------:R-:W-:Y:S01]  /*2af0*/  ULEA UR4, UR5, UR6, 0x3 ;  /* 0x0000000605047291 */ /* 0x000fe2000f8e18ff */
[----:B-1----:R-:W-:Y:S01]  /*2b00*/  PRMT R2, RZ, 0x654, R5 ;  /* 0x00000654ff027816 */ /* 0x002fe20000000005 */
[----:B------:R-:W-:Y:S01]  /*2b10*/  @!P2 IMAD.MOV.U32 R4, RZ, RZ, 0x10 ;  /* 0x00000010ff04a424 */ /* 0x000fe200078e00ff */
[----:B------:R-:W-:Y:S01]  /*2b20*/  SHF.L.U32 R5, R12, 0x1f, RZ ;  /* 0x0000001f0c057819 */ /* 0x000fe200000006ff */
[----:B------:R-:W-:Y:S01]  /*2b30*/  UIADD3 UR7, UPT, UPT, UR4, 0x50, URZ ;  /* 0x0000005004077890 */ /* 0x000fe2000fffe0ff */
[----:B------:R1:W-:Y:S05]  /*2b40*/  SYNCS.ARRIVE.TRANS64.RED.A1T0 RZ, [R2+URZ], RZ ;  /* 0x000000ff02ff79a7 */ /* 0x0003ea00081004ff */
[----:B------:R-:W-:Y:S01]  /*2b50*/  IMAD.U32 R6, RZ, RZ, UR7 ;  /* 0x00000007ff067e24 */ /* 0x000fe2000f8e00ff */
[----:B------:R-:W2:Y:S04]  /*2b60*/  SYNCS.PHASECHK.TRANS64.TRYWAIT P0, [UR4+0x60], R5 ;  /* 0x00006005ff0075a7 */ /* 0x000ea80008001104 */
[----:B------:R-:W-:Y:S01]  /*2b70*/  PRMT R6, R0, 0x654, R6 ;  /* 0x0000065400067816 */ /* 0x000fe20000000006 */
[----:B-12---:R-:W-:Y:S06]  /*2b80*/  @!P0 BRA `(.L_x_48) ;  /* 0x0000004000ac8947 */ /* 0x006fec0003800000 */
.L_x_122:
[----:B------:R-:W-:Y:S01]  /*2b90*/  ULEA UR8, UR5, UR6, 0x4 ;  /* 0x0000000605087291 */ /* 0x000fe2000f8e20ff */
[----:B------:R-:W-:Y:S01]  /*2ba0*/  SEL R3, R6, R3, !P2 ;  /* 0x0000000306037207 */ /* 0x000fe20005000000 */
[----:B------:R-:W-:Y:S01]  /*2bb0*/  UIADD3 UR9, UPT, UPT, UR4, 0x50, URZ ;  /* 0x0000005004097890 */ /* 0x000fe2000fffe0ff */
[----:B-1----:R-:W-:Y:S01]  /*2bc0*/  LEA R2, R11, UR6, 0x3 ;  /* 0x000000060b027c11 */ /* 0x002fe2000f8e18ff */
[----:B------:R-:W-:Y:S01]  /*2bd0*/  UIADD3 UR8, UPT, UPT, UR8, 0xe0, URZ ;  /* 0x000000e008087890 */ /* 0x000fe2000fffe0ff */
[----:B------:R1:W-:Y:S01]  /*2be0*/  @!P2 SYNCS.ARRIVE.TRANS64.RED RZ, [R3+URZ], R4 ;  /* 0x0000000403ffa9a7 */ /* 0x0003e200080004ff */
[----:B------:R-:W-:Y:S01]  /*2bf0*/  UIADD3 UR4, UPT, UPT, UR5, 0x1, URZ ;  /* 0x0000000105047890 */ /* 0x000fe2000fffe0ff */
[----:B------:R-:W-:-:S03]  /*2c00*/  VIADD R8, R8, 0x1 ;  /* 0x0000000108087836 */ /* 0x000fc60000000000 */
[----:B------:R-:W-:Y:S02]  /*2c10*/  UISETP.NE.AND UP0, UPT, UR4, 0x2, UPT ;  /* 0x000000020400788c */ /* 0x000fe4000bf05270 */
[----:B------:R-:W-:Y:S01]  /*2c20*/  ISETP.NE.AND P0, PT, R8, 0x2, PT ;  /* 0x000000020800780c */ /* 0x000fe20003f05270 */
[----:B------:R-:W-:Y:S06]  /*2c30*/  UGETNEXTWORKID.BROADCAST [UR8], [UR9] ;  /* 0x00000000080073ca */ /* 0x000fec0008000100 */
[----:B------:R-:W-:Y:S02]  /*2c40*/  USEL UR7, URZ, 0x1, UP0 ;  /* 0x00000001ff077887 */ /* 0x000fe40008000000 */
[----:B------:R-:W-:-:S04]  /*2c50*/  USEL UR5, UR4, URZ, UP0 ;  /* 0x000000ff04057287 */ /* 0x000fc80008000000 */
[----:B------:R-:W-:Y:S02]  /*2c60*/  LOP3.LUT R12, R12, UR7, RZ, 0x3c, !PT ;  /* 0x000000070c0c7c12 */ /* 0x000fe4000f8e3cff */
[----:B-1----:R-:W-:-:S04]  /*2c70*/  SHF.L.U32 R4, R10, 0x1f, RZ ;  /* 0x0000001f0a047819 */ /* 0x002fc800000006ff */
[----:B------:R-:W1:Y:S02]  /*2c80*/  SYNCS.PHASECHK.TRANS64.TRYWAIT P1, [R2+URZ+0x50], R4 ;  /* 0x00005004020075a7 */ /* 0x000e6400080211ff */
[----:B-1----:R-:W-:Y:S05]  /*2c90*/  @!P1 BRA `(.L_x_49) ;  /* 0x0000004000809947 */ /* 0x002fea0003800000 */
.L_x_123:
[C---:B-1----:R-:W-:Y:S01]  /*2ca0*/  LEA R4, R11.reuse, UR6, 0x4 ;  /* 0x000000060b047c11 */ /* 0x042fe2000f8e20ff */
[----:B------:R-:W-:Y:S01]  /*2cb0*/  VIADD R2, R2, 0x60 ;  /* 0x0000006002027836 */ /* 0x000fe20000000000 */
[----:B------:R-:W-:Y:S01]  /*2cc0*/  SEL R8, R8, RZ, P0 ;  /* 0x000000ff08087207 */ /* 0x000fe20000000000 */
[----:B------:R-:W-:-:S03]  /*2cd0*/  VIADD R11, R11, 0x1 ;  /* 0x000000010b0b7836 */ /* 0x000fc60000000000 */
[----:B------:R-:W1:Y:S01]  /*2ce0*/  LDS.128 R4, [R4+0xe0] ;  /* 0x0000e00004047984 */ /* 0x000e620000000c00 */
[----:B------:R-:W-:Y:S02]  /*2cf0*/  PRMT R2, RZ, 0x654, R2 ;  /* 0x00000654ff027816 */ /* 0x000fe40000000002 */
[C---:B------:R-:W-:Y:S01]  /*2d00*/  ISETP.NE.AND P1, PT, R11.reuse, 0x2, PT ;  /* 0x000000020b00780c */ /* 0x040fe20003f25270 */
[----:B------:R-:W-:Y:S01]  /*2d10*/  @!PT LDS RZ, [RZ] ;  /* 0x00000000fffff984 */ /* 0x000fe20000000800 */
[----:B------:R-:W-:Y:S01]  /*2d20*/  @!PT LDS RZ, [RZ] ;  /* 0x00000000fffff984 */ /* 0x000fe20000000800 */
[----:B------:R-:W-:Y:S01]  /*2d30*/  @!PT LDS RZ, [RZ] ;  /* 0x00000000fffff984 */ /* 0x000fe20000000800 */
[----:B------:R-:W-:Y:S01]  /*2d40*/  @!PT LDS RZ, [RZ] ;  /* 0x00000000fffff984 */ /* 0x000fe20000000800 */
[----:B------:R2:W-:Y:S06]  /*2d50*/  MEMBAR.ALL.CTA ;  /* 0x0000000000007992 */ /* 0x0005ec0000008000 */
[----:B--2---:R-:W2:Y:S01]  /*2d60*/  FENCE.VIEW.ASYNC.S ;  /* 0x00000000000073c6 */ /* 0x004ea20000000000 */
[----:B------:R-:W-:Y:S01]  /*2d70*/  SEL R11, R11, RZ, P1 ;  /* 0x000000ff0b0b7207 */ /* 0x000fe20000800000 */
[----:B--2---:R2:W-:Y:S01]  /*2d80*/  SYNCS.ARRIVE.TRANS64.RED.A1T0 RZ, [R2+URZ], RZ ;  /* 0x000000ff02ff79a7 */ /* 0x0045e200081004ff */
[----:B-1----:R-:W-:-:S02]  /*2d90*/  LOP3.LUT P3, RZ, R6, 0x1, RZ, 0xc0, !PT ;  /* 0x0000000106ff7812 */ /* 0x002fc4000786c0ff */
[----:B------:R-:W-:-:S04]  /*2da0*/  SEL R4, RZ, 0x1, P1 ;  /* 0x00000001ff047807 */ /* 0x000fc80000800000 */
[----:B------:R-:W-:Y:S02]  /*2db0*/  LOP3.LUT R10, R10, R4, RZ, 0x3c, !PT ;  /* 0x000000040a0a7212 */ /* 0x000fe400078e3cff */
[----:B--2---:R-:W-:-:S04]  /*2dc0*/  SEL R2, RZ, 0x1, P0 ;  /* 0x00000001ff027807 */ /* 0x004fc80000000000 */
[----:B------:R-:W-:Y:S01]  /*2dd0*/  LOP3.LUT R9, R9, R2, RZ, 0x3c, !PT ;  /* 0x0000000209097212 */ /* 0x000fe200078e3cff */
[----:B------:R-:W-:Y:S06]  /*2de0*/  @P3 BRA `(.L_x_50) ;  /* 0xfffffffc002c3947 */ /* 0x000fec000383ffff */
[----:B------:R-:W-:Y:S01]  /*2df0*/  ULEA UR4, UR5, UR6, 0x3 ;  /* 0x0000000605047291 */ /* 0x000fe2000f8e18ff */
[----:B------:R-:W-:-:S08]  /*2e00*/  SHF.L.U32 R2, R12, 0x1f, RZ ;  /* 0x0000001f0c027819 */ /* 0x000fd000000006ff */
[----:B------:R-:W1:Y:S02]  /*2e10*/  SYNCS.PHASECHK.TRANS64 P0, [UR4+0x60], R2 ;  /* 0x00006002ff0075a7 */ /* 0x000e640008001004 */
[----:B-1----:R-:W-:Y:S05]  /*2e20*/  @P0 BRA `(.L_x_51) ;  /* 0x0000000000080947 */ /* 0x002fea0003800000 */
[----:B------:R-:W1:Y:S02]  /*2e30*/  SYNCS.PHASECHK.TRANS64.TRYWAIT P0, [UR4+0x60], R2 ;  /* 0x00006002ff0075a7 */ /* 0x000e640008001104 */
[----:B-1----:R-:W-:Y:S05]  /*2e40*/  @!P0 BRA `(.L_x_52) ;  /* 0x0000004000288947 */ /* 0x002fea0003800000 */
.L_x_51:
[----:B------:R-:W-:-:S04]  /*2e50*/  UIADD3 UR7, UPT, UPT, UR5, 0x1, URZ ;  /* 0x0000000105077890 */ /* 0x000fc8000fffe0ff */
[----:B------:R-:W-:-:S04]  /*2e60*/  UISETP.NE.AND UP0, UPT, UR7, 0x2, UPT ;  /* 0x000000020700788c */ /* 0x000fc8000bf05270 */
[----:B------:R-:W-:Y:S02]  /*2e70*/  USEL UR8, URZ, 0x1, UP0 ;  /* 0x00000001ff087887 */ /* 0x000fe40008000000 */
[----:B------:R-:W-:-:S04]  /*2e80*/  USEL UR7, UR7, URZ, UP0 ;  /* 0x000000ff07077287 */ /* 0x000fc80008000000 */
[----:B------:R-:W-:Y:S01]  /*2e90*/  ULEA UR7, UR7, UR6, 0x3 ;  /* 0x0000000607077291 */ /* 0x000fe2000f8e18ff */
[----:B-1----:R-:W-:-:S04]  /*2ea0*/  LOP3.LUT R2, R12, UR8, RZ, 0x3c, !PT ;  /* 0x000000080c027c12 */ /* 0x002fc8000f8e3cff */
[----:B------:R-:W-:-:S04]  /*2eb0*/  SHF.L.U32 R0, R2, 0x1f, RZ ;  /* 0x0000001f02007819 */ /* 0x000fc800000006ff */
[----:B------:R-:W1:Y:S02]  /*2ec0*/  SYNCS.PHASECHK.TRANS64 P0, [UR7+0x60], R0 ;  /* 0x00006000ff0075a7 */ /* 0x000e640008001007 */
[----:B-1----:R-:W-:Y:S05]  /*2ed0*/  @P0 EXIT ;  /* 0x000000000000094d */ /* 0x002fea0003800000 */
[----:B------:R-:W-:Y:S02]  /*2ee0*/  SHF.L.U32 R2, R2, 0x1f, RZ ;  /* 0x0000001f02027819 */ /* 0x000fe400000006ff */
[----:B------:R-:W-:-:S07]  /*2ef0*/  MOV R0, UR7 ;  /* 0x0000000700007c02 */ /* 0x000fce0008000f00 */
.L_x_53:
[----:B-1----:R1:W2:Y:S02]  /*2f00*/  SYNCS.PHASECHK.TRANS64.TRYWAIT P0, [R0+URZ+0x60], R2 ;  /* 0x00006002000075a7 */ /* 0x0022a400080011ff */
[----:B--2---:R-:W-:Y:S05]  /*2f10*/  @!P0 NANOSLEEP.SYNCS 0x989680 ;  /* 0x009896800000895d */ /* 0x004fea0003900000 */
[----:B------:R-:W2:Y:S02]  /*2f20*/  @!P0 SYNCS.PHASECHK.TRANS64 P0, [R0+URZ+0x60], R2 ;  /* 0x00006002000085a7 */ /* 0x000ea400080010ff */
[----:B--2---:R-:W-:Y:S05]  /*2f30*/  @P0 EXIT ;  /* 0x000000000000094d */ /* 0x004fea0003800000 */
[----:B------:R-:W-:Y:S05]  /*2f40*/  BRA `(.L_x_53) ;  /* 0xfffffffc00ec7947 */ /* 0x000fea000383ffff */
.L_x_46:
[----:B------:R-:W-:Y:S05]  /*2f50*/  BRA.U UP4, `(.L_x_54) ;  /* 0x0000001104847547 */ /* 0x000fea000b800000 */
[----:B------:R-:W-:Y:S01]  /*2f60*/  UMOV UR4, 0x40 ;  /* 0x0000004000047882 */ /* 0x000fe20000000000 */
[----:B------:R-:W-:Y:S01]  /*2f70*/  NOP ;  /* 0x0000000000007918 */ /* 0x000fe20000000000 */
[----:B------:R-:W-:Y:S01]  /*2f80*/  ULEA UR5, UR55, UR4, 0x18 ;  /* 0x0000000437057291 */ /* 0x000fe2000f8ec0ff */
[----:B------:R-:W-:Y:S02]  /*2f90*/  UMOV UR6, 0x400 ;  /* 0x0000040000067882 */ /* 0x000fe40000000000 */
[----:B------:R-:W-:-:S06]  /*2fa0*/  ULEA UR6, UR55, UR6, 0x18 ;  /* 0x0000000637067291 */ /* 0x000fcc000f8ec0ff */
[----:B------:R-:W1:Y:S02]  /*2fb0*/  LDS.U8 R0, [UR5+0x1c] ;  /* 0x00001c05ff007984 */ /* 0x000e640008000000 */
[----:B-1----:R-:W-:-:S13]  /*2fc0*/  ISETP.NE.AND P0, PT, R0, RZ, PT ;  /* 0x000000ff0000720c */ /* 0x002fda0003f05270 */
[----:B------:R-:W-:Y:S05]  /*2fd0*/  @P0 BRA `(.L_x_55) ;  /* 0x0000000400080947 */ /* 0x000fea0003800000 */
[----:B------:R-:W-:Y:S02]  /*2fe0*/  UISETP.NE.U32.AND UP1, UPT, UR27, 0x1, UPT ;  /* 0x000000011b00788c */ /* 0x000fe4000bf25070 */
[----:B------:R-:W-:-:S07]  /*2ff0*/  UIADD3 UR7, UPT, UPT, UR5, 0x8, URZ ;  /* 0x0000000805077890 */ /* 0x000fce000fffe0ff */
[----:B------:R-:W-:Y:S05]  /*3000*/  BRA.U !UP1, `(.L_x_56) ;  /* 0x00000001099c7547 */ /* 0x000fea000b800000 */
[----:B------:R-:W-:Y:S01]  /*3010*/  ELECT P0, URZ, PT ;  /* 0x0000000000ff782f */ /* 0x000fe20003800000 */
[----:B------:R-:W-:-:S12]  /*3020*/  BSSY B0, `(.L_x_56) ;  /* 0x0000025000007945 */ /* 0x000fd80003800000 */
[----:B------:R-:W-:Y:S05]  /*3030*/  @!P0 BRA `(.L_x_57) ;  /* 0x00000000008c8947 */ /* 0x000fea0003800000 */
[----:B------:R-:W-:-:S05]  /*3040*/  UMOV UR4, 0x10 ;  /* 0x0000001000047882 */ /* 0x000fca0000000000 */
[----:B------:R-:W-:Y:S04]  /*3050*/  DEPBAR.LE SB1, 0x36 ;  /* 0x00009d800000791a */ /* 0x000fe80000000000 */
[----:B------:R-:W1:Y:S02]  /*3060*/  UTCATOMSWS.2CTA.FIND_AND_SET.ALIGN UP0, UR4, UR4 ;  /* 0x00000004000475e3 */ /* 0x000e640008200800 */
[----:B-1----:R-:W-:Y:S01]  /*3070*/  MOV R10, UR4 ;  /* 0x00000004000a7c02 */ /* 0x002fe20008000f00 */
[----:B------:R-:W-:Y:S06]  /*3080*/  BRA.U UP0, `(.L_x_58) ;  /* 0x0000000100187547 */ /* 0x000fec000b800000 */
.L_x_59:
[----:B------:R-:W-:Y:S05]  /*3090*/  NANOSLEEP 0x64 ;  /* 0x000000640000795d */ /* 0x000fea0003800000 */
[----:B------:R-:W-:-:S05]  /*30a0*/  UMOV UR4, 0x10 ;  /* 0x0000001000047882 */ /* 0x000fca0000000000 */
[----:B------:R-:W-:Y:S04]  /*30b0*/  DEPBAR.LE SB1, 0x36 ;  /* 0x00009d800000791a */ /* 0x000fe80000000000 */
[----:B------:R-:W1:Y:S02]  /*30c0*/  UTCATOMSWS.2CTA.FIND_AND_SET.ALIGN UP0, UR4, UR4 ;  /* 0x00000004000475e3 */ /* 0x000e640008200800 */
[----:B-1----:R-:W-:Y:S01]  /*30d0*/  MOV R10, UR4 ;  /* 0x00000004000a7c02 */ /* 0x002fe20008000f00 */
[----:B------:R-:W-:Y:S05]  /*30e0*/  BRA.U !UP0, `(.L_x_59) ;  /* 0xfffffffd08e87547 */ /* 0x000fea000b83ffff */
.L_x_58:
[----:B------:R-:W1:Y:S01]  /*30f0*/  LDS R6, [UR5+0x10] ;  /* 0x00001005ff067984 */ /* 0x000e620008000800 */
[----:B------:R-:W-:Y:S01]  /*3100*/  IMAD.U32 R0, RZ, RZ, UR6 ;  /* 0x00000006ff007e24 */ /* 0x000fe2000f8e00ff */
[----:B------:R-:W-:-:S03]  /*3110*/  MOV R4, UR28 ;  /* 0x0000001c00047c02 */ /* 0x000fc60008000f00 */
[----:B------:R-:W-:Y:S01]  /*3120*/  VIADD R0, R0, 0x100 ;  /* 0x0000010000007836 */ /* 0x000fe20000000000 */
[----:B-1----:R-:W-:-:S04]  /*3130*/  SHF.L.U32 R6, R6, 0x1f, RZ ;  /* 0x0000001f06067819 */ /* 0x002fc800000006ff */
[----:B------:R-:W1:Y:S02]  /*3140*/  SYNCS.PHASECHK.TRANS64.TRYWAIT P0, [UR5+0x8], R6 ;  /* 0x00000806ff0075a7 */ /* 0x000e640008001105 */
[----:B-1----:R-:W-:Y:S05]  /*3150*/  @P0 BRA `(.L_x_60) ;  /* 0x0000000000080947 */ /* 0x002fea0003800000 */
[----:B------:R-:W1:Y:S02]  /*3160*/  SYNCS.PHASECHK.TRANS64.TRYWAIT P0, [UR5+0x8], R6 ;  /* 0x00000806ff0075a7 */ /* 0x000e640008001105 */
[----:B-1----:R-:W-:Y:S05]  /*3170*/  @!P0 BRA `(.L_x_61) ;  /* 0x0000003c00748947 */ /* 0x002fea0003800000 */
.L_x_60:
[----:B------:R-:W-:Y:S01]  /*3180*/  PRMT R4, R4, 0x654, R0 ;  /* 0x0000065404047816 */ /* 0x000fe20000000000 */
[----:B------:R-:W-:Y:S01]  /*3190*/  HFMA2 R0, -RZ, RZ, 0, 5.9604644775390625e-08 ;  /* 0x00000001ff007431 */ /* 0x000fe200000001ff */
[----:B------:R-:W-:Y:S01]  /*31a0*/  UPRMT UR4, UR28, 0x654, UR7 ;  /* 0x000006541c047896 */ /* 0x000fe20008000007 */
[----:B------:R-:W-:Y:S02]  /*31b0*/  IMAD.MOV.U32 R8, RZ, RZ, 0xffff ;  /* 0x0000ffffff087424 */ /* 0x000fe400078e00ff */
[----:B-1----:R-:W-:Y:S02]  /*31c0*/  IMAD.MOV.U32 R6, RZ, RZ, 0x4 ;  /* 0x00000004ff067424 */ /* 0x002fe400078e00ff */
[----:B------:R-:W-:Y:S01]  /*31d0*/  IMAD.SHL.U32 R9, R10, 0x20, RZ ;  /* 0x000000200a097824 */ /* 0x000fe200078e00ff */
[----:B------:R-:W-:Y:S02]  /*31e0*/  MOV R5, UR4 ;  /* 0x0000000400057c02 */ /* 0x000fe40008000f00 */
[-C--:B------:R-:W-:Y:S01]  /*31f0*/  SHF.L.U32 R8, R8, R10.reuse, RZ ;  /* 0x0000000a08087219 */ /* 0x080fe200000006ff */
[----:B------:R1:W-:Y:S01]  /*3200*/  SYNCS.ARRIVE.TRANS64.RED RZ, [UR4], R6 ;  /* 0x00000006ffff79a7 */ /* 0x0003e20008000404 */
[----:B------:R-:W-:Y:S01]  /*3210*/  SHF.L.U32 R7, R0, R10, RZ ;  /* 0x0000000a00077219 */ /* 0x000fe200000006ff */
[----:B------:R1:W-:Y:S04]  /*3220*/  STS [UR6+0x100], R9 ;  /* 0x00010009ff007988 */ /* 0x0003e80008000806 */
[----:B------:R1:W-:Y:S04]  /*3230*/  STAS [R4.64], R10 ;  /* 0x0000000a04007dbd */ /* 0x0003e8000c0008ff */
[----:B------:R1:W-:Y:S04]  /*3240*/  ATOMS.OR RZ, [UR5+0x14], R8 ;  /* 0x00001408ffff798c */ /* 0x0003e8000b000005 */
[----:B------:R1:W-:Y:S04]  /*3250*/  ATOMS.OR RZ, [UR5+0x18], R7 ;  /* 0x00001807ffff798c */ /* 0x0003e8000b000005 */
[----:B------:R1:W-:Y:S02]  /*3260*/  ATOMS.XOR RZ, [UR5+0x10], R0 ;  /* 0x00001000ffff798c */ /* 0x0003e4000b800005 */
.L_x_57:
[----:B------:R-:W-:Y:S05]  /*3270*/  BSYNC B0 ;  /* 0x0000000000007941 */ /* 0x000fea0003800000 */
.L_x_56:
[----:B------:R-:W-:Y:S05]  /*3280*/  BRA.U UP1, `(.L_x_62) ;  /* 0x00000001016c7547 */ /* 0x000fea000b800000 */
[----:B------:R-:W-:-:S03]  /*3290*/  UMOV UR4, 0xffffffff ;  /* 0xffffffff00047882 */ /* 0x000fc60000000000 */
[----:B------:R-:W-:Y:S05]  /*32a0*/  BRA.DIV UR4, `(.L_x_63) ;  /* 0x0000003e04407947 */ /* 0x000fea000b800000 */
[----:B------:R-:W-:-:S13]  /*32b0*/  ELECT P0, URZ, PT ;  /* 0x0000000000ff782f */ /* 0x000fda0003800000 */
.L_x_127:
[----:B------:R-:W-:Y:S05]  /*32c0*/  @!P0 BRA `(.L_x_62) ;  /* 0x00000000005c8947 */ /* 0x000fea0003800000 */
[----:B-1----:R-:W1:Y:S02]  /*32d0*/  LDS R4, [UR5+0x10] ;  /* 0x00001005ff047984 */ /* 0x002e640008000800 */
[----:B-1----:R-:W-:-:S04]  /*32e0*/  SHF.L.U32 R4, R4, 0x1f, RZ ;  /* 0x0000001f04047819 */ /* 0x002fc800000006ff */
[----:B------:R-:W1:Y:S02]  /*32f0*/  SYNCS.PHASECHK.TRANS64.TRYWAIT P0, [UR5+0x8], R4 ;  /* 0x00000804ff0075a7 */ /* 0x000e640008001105 */
[----:B-1----:R-:W-:Y:S05]  /*3300*/  @P0 BRA `(.L_x_64) ;  /* 0x0000000000080947 */ /* 0x002fea0003800000 */
[----:B------:R-:W1:Y:S02]  /*3310*/  SYNCS.PHASECHK.TRANS64.TRYWAIT P0, [UR5+0x8], R4 ;  /* 0x00000804ff0075a7 */ /* 0x000e640008001105 */
[----:B-1----:R-:W-:Y:S05]  /*3320*/  @!P0 BRA `(.L_x_65) ;  /* 0x0000003c00448947 */ /* 0x002fea0003800000 */
.L_x_64:
[----:B------:R-:W2:Y:S01]  /*3330*/  LDS R6, [UR6+0x100] ;  /* 0x00010006ff067984 */ /* 0x000ea20008000800 */
[----:B-1----:R-:W-:Y:S02]  /*3340*/  HFMA2 R0, -RZ, RZ, 0, 5.9604644775390625e-08 ;  /* 0x00000001ff007431 */ /* 0x002fe400000001ff */
[----:B------:R-:W-:Y:S01]  /*3350*/  IMAD.MOV.U32 R4, RZ, RZ, 0xffff ;  /* 0x0000ffffff047424 */ /* 0x000fe200078e00ff */
[----:B------:R-:W-:Y:S01]  /*3360*/  UPRMT UR4, UR28, 0x654, UR7 ;  /* 0x000006541c047896 */ /* 0x000fe20008000007 */
[----:B--2---:R-:W-:-:S03]  /*3370*/  IMAD.SHL.U32 R5, R6, 0x20, RZ ;  /* 0x0000002006057824 */ /* 0x004fc600078e00ff */
[-C--:B------:R-:W-:Y:S02]  /*3380*/  SHF.L.U32 R4, R4, R6.reuse, RZ ;  /* 0x0000000604047219 */ /* 0x080fe400000006ff */
[----:B------:R-:W-:Y:S01]  /*3390*/  SHF.L.U32 R6, R0, R6, RZ ;  /* 0x0000000600067219 */ /* 0x000fe200000006ff */
[----:B------:R2:W-:Y:S04]  /*33a0*/  STS [UR6+0x100], R5 ;  /* 0x00010005ff007988 */ /* 0x0005e80008000806 */
[----:B------:R2:W-:Y:S04]  /*33b0*/  ATOMS.OR RZ, [UR5+0x14], R4 ;  /* 0x00001404ffff798c */ /* 0x0005e8000b000005 */
[----:B------:R2:W-:Y:S01]  /*33c0*/  ATOMS.OR RZ, [UR5+0x18], R6 ;  /* 0x00001806ffff798c */ /* 0x0005e2000b000005 */
[----:B------:R-:W-:Y:S03]  /*33d0*/  SYNCS.ARRIVE.TRANS64.RED.A1T0 RZ, [UR4], RZ ;  /* 0x000000ffffff79a7 */ /* 0x000fe60008100404 */
[----:B------:R2:W-:Y:S01]  /*33e0*/  ATOMS.XOR RZ, [UR5+0x10], R0 ;  /* 0x00001000ffff798c */ /* 0x0005e2000b800005 */
[----:B------:R-:W-:Y:S05]  /*33f0*/  BRA `(.L_x_62) ;  /* 0x0000000000107947 */ /* 0x000fea0003800000 */
.L_x_55:
[----:B------:R-:W-:Y:S02]  /*3400*/  MOV R0, 0xffffffff ;  /* 0xffffffff00007802 */ /* 0x000fe40000000f00 */
[----:B------:R-:W-:-:S03]  /*3410*/  MOV R4, 0x3440 ;  /* 0x0000344000047802 */ /* 0x000fc60000000f00 */
[----:B------:R1:W-:Y:S04]  /*3420*/  STS [UR6+0x100], R0 ;  /* 0x00010000ff007988 */ /* 0x0003e80008000806 */
[----:B-1---5:R-:W-:Y:S05]  /*3430*/  CALL.REL.NOINC `($__internal_1_$__cuda_sm10x_tcgen05_guardrail_trap_phase_invalid_during_alloc) ;  /* 0x00000040004c7944 */ /* 0x022fea0003c00000 */
.L_x_62:
[----:B------:R-:W-:Y:S05]  /*3440*/  WARPSYNC.ALL ;  /* 0x0000000000007948 */ /* 0x000fea0003800000 */
[----:B------:R-:W3:Y:S01]  /*3450*/  S2UR UR4, SR_CgaCtaId ;  /* 0x00000000000479c3 */ /* 0x000ee20000008800 */
[----:B------:R-:W-:Y:S01]  /*3460*/  UMOV UR13, 0x400 ;  /* 0x00000400000d7882 */ /* 0x000fe20000000000 */
[----:B------:R-:W-:-:S06]  /*3470*/  NOP ;  /* 0x0000000000007918 */ /* 0x000fcc0000000000 */
[----:B------:R-:W-:Y:S06]  /*3480*/  BAR.ARV 0x6, 0xa0 ;  /* 0x0182800000007b1d */ /* 0x000fec0000002000 */
[----:B------:R-:W4:Y:S01]  /*3490*/  LDCU UR6, c[0x0][0x38c] ;  /* 0x00007180ff0677ac */ /* 0x000f220008000800 */
[----:B------:R-:W-:Y:S01]  /*34a0*/  LOP3.LUT R3, R3, 0xffff, RZ, 0xc0, !PT ;  /* 0x0000ffff03037812 */ /* 0x000fe200078ec0ff */
[----:B-1----:R-:W-:Y:S01]  /*34b0*/  IMAD.MOV.U32 R9, RZ, RZ, 0x1 ;  /* 0x00000001ff097424 */ /* 0x002fe200078e00ff */
[----:B------:R-:W-:Y:S01]  /*34c0*/  LOP3.LUT R2, R2, 0xffff, RZ, 0xc0, !PT ;  /* 0x0000ffff02027812 */ /* 0x000fe200078ec0ff */
[----:B------:R-:W-:Y:S01]  /*34d0*/  IMAD.MOV.U32 R8, RZ, RZ, RZ ;  /* 0x000000ffff087224 */ /* 0x000fe200078e00ff */
[----:B------:R-:W-:Y:S01]  /*34e0*/  R2UR UR16, R3 ;  /* 0x00000000031072ca */ /* 0x000fe200000e0000 */
[----:B------:R-:W-:Y:S01]  /*34f0*/  UMOV UR20, URZ ;  /* 0x000000ff00147c82 */ /* 0x000fe20008000000 */
[----:B------:R-:W-:-:S02]  /*3500*/  R2UR UR24, R2 ;  /* 0x00000000021872ca */ /* 0x000fc400000e0000 */
[----:B------:R-:W-:Y:S01]  /*3510*/  CS2R R2, SRZ ;  /* 0x0000000000027805 */ /* 0x000fe2000001ff00 */
[----:B------:R-:W-:Y:S01]  /*3520*/  UMOV UR10, URZ ;  /* 0x000000ff000a7c82 */ /* 0x000fe20008000000 */
[----:B---3--:R-:W-:Y:S02]  /*3530*/  ULEA UR13, UR4, UR13, 0x18 ;  /* 0x0000000d040d7291 */ /* 0x008fe4000f8ec0ff */
[----:B------:R-:W-:Y:S02]  /*3540*/  UISETP.NE.AND UP3, UPT, UR27, URZ, UPT ;  /* 0x000000ff1b00728c */ /* 0x000fe4000bf65270 */
[----:B------:R-:W-:Y:S02]  /*3550*/  UIADD3 UR5, UPT, UPT, UR13, 0x2400, URZ ;  /* 0x000024000d057890 */ /* 0x000fe4000fffe0ff */
[----:B------:R-:W-:Y:S02]  /*3560*/  UIADD3 UR4, UPT, UPT, UR13, 0x3c00, URZ ;  /* 0x00003c000d047890 */ /* 0x000fe4000fffe0ff */
[----:B----4-:R-:W-:Y:S01]  /*3570*/  UIADD3 UR6, UPT, UPT, UR6, 0x1f, URZ ;  /* 0x0000001f06067890 */ /* 0x010fe2000fffe0ff */
[----:B--2---:R-:W1:Y:S01]  /*3580*/  LDS R0, [UR13+0x100] ;  /* 0x0001000dff007984 */ /* 0x004e620008000800 */
[----:B------:R-:W-:-:S02]  /*3590*/  USHF.R.U32.HI UR5, URZ, 0x4, UR5 ;  /* 0x00000004ff057899 */ /* 0x000fc40008011605 */
[----:B------:R-:W-:Y:S02]  /*35a0*/  USHF.R.S32.HI UR21, URZ, 0x1f, UR6 ;  /* 0x0000001fff157899 */ /* 0x000fe40008011406 */
[----:B------:R-:W-:Y:S02]  /*35b0*/  USHF.R.U32.HI UR4, URZ, 0x4, UR4 ;  /* 0x00000004ff047899 */ /* 0x000fe40008011604 */
[----:B------:R-:W-:Y:S02]  /*35c0*/  ULEA.HI UR21, UR21, UR6, URZ, 0x5 ;  /* 0x0000000615157291 */ /* 0x000fe4000f8f28ff */
[----:B------:R-:W-:Y:S02]  /*35d0*/  ULOP3.LUT UR5, UR5, 0x3fff, URZ, 0xc0, !UPT ;  /* 0x00003fff05057892 */ /* 0x000fe4000f8ec0ff */
[----:B------:R-:W-:Y:S02]  /*35e0*/  USHF.R.S32.HI UR21, URZ, 0x5, UR21 ;  /* 0x00000005ff157899 */ /* 0x000fe40008011415 */
[----:B------:R-:W-:-:S02]  /*35f0*/  ULOP3.LUT UR18, UR4, 0x3fff, URZ, 0xc0, !UPT ;  /* 0x00003fff04127892 */ /* 0x000fc4000f8ec0ff */
[----:B------:R-:W-:Y:S02]  /*3600*/  UISETP.LT.AND UP0, UPT, UR21, 0x1, UPT ;  /* 0x000000011500788c */ /* 0x000fe4000bf01270 */
[----:B------:R-:W-:Y:S02]  /*3610*/  ULOP3.LUT UR17, UR5, 0x10000, URZ, 0xfc, !UPT ;  /* 0x0001000005117892 */ /* 0x000fe4000f8efcff */
[----:B------:R-:W-:Y:S02]  /*3620*/  ULOP3.LUT UR18, UR18, 0x10000, URZ, 0xfc, !UPT ;  /* 0x0001000012127892 */ /* 0x000fe4000f8efcff */
[----:B------:R-:W-:Y:S01]  /*3630*/  USEL UR25, UR21, 0x1, !UP0 ;  /* 0x0000000115197887 */ /* 0x000fe2000c000000 */
[----:B------:R-:W-:Y:S01]  /*3640*/  UMOV UR11, URZ ;  /* 0x000000ff000b7c82 */ /* 0x000fe20008000000 */
[----:B------:R-:W-:Y:S01]  /*3650*/  UMOV UR22, 0x0 ;  /* 0x0000000000167882 */ /* 0x000fe20000000000 */
[----:B------:R-:W-:Y:S01]  /*3660*/  UMOV UR23, 0x81004a0 ;  /* 0x081004a000177882 */ /* 0x000fe20000000000 */
[----:B-1----:R-:W-:-:S15]  /*3670*/  R2UR UR26, R0 ;  /* 0x00000000001a72ca */ /* 0x002fde00000e0000 */
.L_x_73:
[C---:B------:R-:W-:Y:S02]  /*3680*/  LEA R0, R8.reuse, UR13, 0x3 ;  /* 0x0000000d08007c11 */ /* 0x040fe4000f8e18ff */
[----:B------:R-:W-:Y:S02]  /*3690*/  SHF.L.U32 R4, R3, 0x1f, RZ ;  /* 0x0000001f03047819 */ /* 0x000fe400000006ff */
[----:B------:R-:W-:Y:S02]  /*36a0*/  LEA R5, R8, UR13, 0x4 ;  /* 0x0000000d08057c11 */ /* 0x000fe4000f8e20ff */
[----:B------:R-:W1:Y:S02]  /*36b0*/  SYNCS.PHASECHK.TRANS64.TRYWAIT P0, [R0+URZ+0x50], R4 ;  /* 0x00005004000075a7 */ /* 0x000e6400080011ff */
[----:B-1-3--:R-:W-:Y:S05]  /*36c0*/  @!P0 BRA `(.L_x_66) ;  /* 0x0000003800748947 */ /* 0x00afea0003800000 */
.L_x_128:
[----:B-1----:R-:W1:Y:S01]  /*36d0*/  LDS.128 R4, [R5+0xe0] ;  /* 0x0000e00005047984 */ /* 0x002e620000000c00 */
[----:B------:R-:W-:Y:S02]  /*36e0*/  VIADD R0, R0, 0x60 ;  /* 0x0000006000007836 */ /* 0x000fe40000000000 */
[----:B------:R-:W-:Y:S01]  /*36f0*/  VIADD R8, R8, 0x1 ;  /* 0x0000000108087836 */ /* 0x000fe20000000000 */
[----:B------:R-:W-:Y:S01]  /*3700*/  @!PT LDS RZ, [RZ] ;  /* 0x00000000fffff984 */ /* 0x000fe20000000800 */
[----:B------:R-:W-:Y:S01]  /*3710*/  @!PT LDS RZ, [RZ] ;  /* 0x00000000fffff984 */ /* 0x000fe20000000800 */
[----:B------:R-:W-:Y:S01]  /*3720*/  @!PT LDS RZ, [RZ] ;  /* 0x00000000fffff984 */ /* 0x000fe20000000800 */
[----:B------:R-:W-:Y:S01]  /*3730*/  @!PT LDS RZ, [RZ] ;  /* 0x00000000fffff984 */ /* 0x000fe20000000800 */
[----:B------:R2:W-:Y:S06]  /*3740*/  MEMBAR.ALL.CTA ;  /* 0x0000000000007992 */ /* 0x0005ec0000008000 */
[----:B--2---:R-:W2:Y:S01]  /*3750*/  FENCE.VIEW.ASYNC.S ;  /* 0x00000000000073c6 */ /* 0x004ea20000000000 */
[----:B------:R-:W-:-:S04]  /*3760*/  PRMT R0, RZ, 0x654, R0 ;  /* 0x00000654ff007816 */ /* 0x000fc80000000000 */
[----:B--2---:R2:W-:Y:S01]  /*3770*/  SYNCS.ARRIVE.TRANS64.RED.A1T0 RZ, [R0+URZ], RZ ;  /* 0x000000ff00ff79a7 */ /* 0x0045e200081004ff */
[----:B-1----:R-:W-:Y:S01]  /*3780*/  LOP3.LUT P1, RZ, R6, 0x1, RZ, 0xc0, !PT ;  /* 0x0000000106ff7812 */ /* 0x002fe2000782c0ff */
[----:B--2---:R-:W-:-:S12]  /*3790*/  BRA.U UP3, `(.L_x_67) ;  /* 0x0000000103cc7547 */ /* 0x004fd8000b800000 */
[----:B------:R-:W1:Y:S01]  /*37a0*/  LDCU UR4, c[0x0][0x38c] ;  /* 0x00007180ff0477ac */ /* 0x000e620008000800 */
[----:B------:R-:W-:Y:S02]  /*37b0*/  PLOP3.LUT P2, PT, PT, PT, PT, 0x80, 0x8 ;  /* 0x000000000008781c */ /* 0x000fe40003f4f070 */
[----:B------:R-:W-:Y:S01]  /*37c0*/  SHF.L.U32 R4, R9, 0x1f, RZ ;  /* 0x0000001f09047819 */ /* 0x000fe200000006ff */
[----:B------:R-:W-:Y:S02]  /*37d0*/  ULEA UR19, UR20, UR13, 0x3 ;  /* 0x0000000d14137291 */ /* 0x000fe4000f8e18ff */
[----:B-1----:R-:W-:-:S06]  /*37e0*/  UISETP.GE.AND UP0, UPT, UR4, 0x1, UPT ;  /* 0x000000010400788c */ /* 0x002fcc000bf06270 */
[----:B------:R-:W-:-:S05]  /*37f0*/  PLOP3.LUT P0, PT, PT, PT, UP0, 0x80, 0x8 ;  /* 0x000000000008781c */ /* 0x000fca0003f0f008 */
[----:B------:R-:W-:-:S08]  /*3800*/  @UP0 ULEA UR4, UR10, UR13, 0x3 ;  /* 0x0000000d0a040291 */ /* 0x000fd0000f8e18ff */
[----:B------:R-:W-:-:S04]  /*3810*/  @P0 SHF.L.U32 R0, R2, 0x1f, RZ ;  /* 0x0000001f02000819 */ /* 0x000fc800000006ff */
[----:B------:R1:W2:Y:S01]  /*3820*/  @P0 SYNCS.PHASECHK.TRANS64.TRYWAIT P2, [UR4], R0 ;  /* 0x00000000ff0005a7 */ /* 0x0002a20008041104 */
[----:B------:R-:W3:Y:S02]  /*3830*/  SYNCS.PHASECHK.TRANS64.TRYWAIT P0, [UR19+0x90], R4 ;  /* 0x00009004ff0075a7 */ /* 0x000ee40008001113 */
[----:B-123--:R-:W-:Y:S05]  /*3840*/  @!P0 BRA `(.L_x_68) ;  /* 0x0000003800288947 */ /* 0x00efea0003800000 */
.L_x_130:
[----:B------:R-:W-:Y:S01]  /*3850*/  UMOV UR14, UR11 ;  /* 0x0000000b000e7c82 */ /* 0x000fe20008000000 */
[----:B------:R-:W-:Y:S05]  /*3860*/  BRA.U !UP0, `(.L_x_69) ;  /* 0x0000000108887547 */ /* 0x000fea000b800000 */
[----:B------:R-:W-:Y:S02]  /*3870*/  UIADD3 UR14, UPT, UPT, UR25, UR11, URZ ;  /* 0x0000000b190e7290 */ /* 0x000fe4000fffe0ff */
[----:B------:R-:W-:Y:S02]  /*3880*/  ULEA UR15, UR20, UR26, 0x5 ;  /* 0x0000001a140f7291 */ /* 0x000fe4000f8e28ff */
[----:B------:R-:W-:Y:S01]  /*3890*/  UPLOP3.LUT UP2, UPT, UPT, UPT, UPT, 0x40, 0x4 ;  /* 0x000000000004789c */ /* 0x000fe20003f4e870 */
[----:B------:R-:W-:Y:S01]  /*38a0*/  UMOV UR12, UR21 ;  /* 0x00000015000c7c82 */ /* 0x000fe20008000000 */
[----:B------:R-:W-:-:S09]  /*38b0*/  UMOV UR5, UR10 ;  /* 0x0000000a00057c82 */ /* 0x000fd20008000000 */
.L_x_72:
[----:B--2---:R-:W-:Y:S01]  /*38c0*/  ULEA UR6, UR5, UR13, 0x3 ;  /* 0x0000000d05067291 */ /* 0x004fe2000f8e18ff */
[----:B---3--:R-:W-:Y:S11]  /*38d0*/  @P2 BRA `(.L_x_70) ;  /* 0x00000000000c2947 */ /* 0x008ff60003800000 */
[----:B-1----:R-:W-:Y:S04]  /*38e0*/  SHF.L.U32 R4, R2, 0x1f, RZ ;  /* 0x0000001f02047819 */ /* 0x002fe800000006ff */
[----:B------:R-:W1:Y:S02]  /*38f0*/  SYNCS.PHASECHK.TRANS64.TRYWAIT P0, [UR6], R4 ;  /* 0x00000004ff0075a7 */ /* 0x000e640008001106 */
[----:B-1----:R-:W-:Y:S05]  /*3900*/  @!P0 BRA `(.L_x_71) ;  /* 0x0000003800108947 */ /* 0x002fea0003800000 */
.L_x_70:
[----:B------:R-:W-:Y:S01]  /*3910*/  UISETP.NE.AND UP0, UPT, UR12, 0x1, UPT ;  /* 0x000000010c00788c */ /* 0x000fe2000bf05270 */
[----:B------:R-:W-:Y:S01]  /*3920*/  PLOP3.LUT P2, PT, PT, PT, PT, 0x80, 0x8 ;  /* 0x000000000008781c */ /* 0x000fe20003f4f070 */
[----:B------:R-:W-:Y:S02]  /*3930*/  UIADD3 UR4, UPT, UPT, UR5, 0x1, URZ ;  /* 0x0000000105047890 */ /* 0x000fe4000fffe0ff */
[----:B------:R-:W-:Y:S02]  /*3940*/  ULEA UR8, UR5, UR18, 0x6 ;  /* 0x0000001205087291 */ /* 0x000fe4000f8e30ff */
[----:B------:R-:W-:Y:S01]  /*3950*/  UISETP.NE.AND UP1, UPT, UR4, 0x3, UPT ;  /* 0x000000030400788c */ /* 0x000fe2000bf25270 */
[----:B------:R-:W-:Y:S01]  /*3960*/  PLOP3.LUT P0, PT, PT, PT, UP0, 0x80, 0x8 ;  /* 0x000000000008781c */ /* 0x000fe20003f0f008 */
[----:B------:R-:W-:Y:S02]  /*3970*/  UIADD3 UR11, UPT, UPT, UR11, 0x1, URZ ;  /* 0x000000010b0b7890 */ /* 0x000fe4000fffe0ff */
[----:B------:R-:W-:Y:S02]  /*3980*/  USEL UR7, URZ, 0x1, UP1 ;  /* 0x00000001ff077887 */ /* 0x000fe40008800000 */
[----:B------:R-:W-:Y:S01]  /*3990*/  USEL UR10, UR4, URZ, UP1 ;  /* 0x000000ff040a7287 */ /* 0x000fe20008800000 */
[----:B------:R-:W-:Y:S01]  /*39a0*/  UMOV UR9, 0xc0004010 ;  /* 0xc000401000097882 */ /* 0x000fe20000000000 */
[----:B------:R-:W-:Y:S02]  /*39b0*/  UIADD3 UR12, UPT, UPT, UR12, -0x1, URZ ;  /* 0xffffffff0c0c7890 */ /* 0x000fe4000fffe0ff */
[----:B------:R-:W-:Y:S01]  /*39c0*/  LOP3.LUT R2, R2, UR7, RZ, 0x3c, !PT ;  /* 0x0000000702027c12 */ /* 0x000fe2000f8e3cff */
[----:B------:R-:W-:Y:S01]  /*39d0*/  @UP0 ULEA UR4, UR10, UR13, 0x3 ;  /* 0x0000000d0a040291 */ /* 0x000fe2000f8e18ff */
[----:B------:R-:W-:Y:S02]  /*39e0*/  UMOV UR7, 0xc0004010 ;  /* 0xc000401000077882 */ /* 0x000fe40000000000 */
[----:B-1----:R-:W-:Y:S01]  /*39f0*/  @P0 SHF.L.U32 R0, R2, 0x1f, RZ ;  /* 0x0000001f02000819 */ /* 0x002fe200000006ff */
[----:B------:R-:W-:Y:S05]  /*3a00*/  UISETP.NE.AND UP0, UPT, UR11, UR14, UPT ;  /* 0x0000000e0b00728c */ /* 0x000fea000bf05270 */
[----:B------:R2:W3:Y:S01]  /*3a10*/  @P0 SYNCS.PHASECHK.TRANS64.TRYWAIT P2, [UR4], R0 ;  /* 0x00000000ff0005a7 */ /* 0x0004e20008041104 */
[----:B------:R-:W-:Y:S02]  /*3a20*/  UIADD3 UR4, UPT, UPT, UR6, 0x18, URZ ;  /* 0x0000001806047890 */ /* 0x000fe4000fffe0ff */
[----:B------:R-:W-:Y:S03]  /*3a30*/  ULEA UR6, UR5, UR17, 0x7 ;  /* 0x0000001105067291 */ /* 0x000fe6000f8e38ff */
[----:B------:R-:W-:Y:S06]  /*3a40*/  UMOV UR5, UR10 ;  /* 0x0000000a00057c82 */ /* 0x000fec0008000000 */
[----:B------:R2:W-:Y:S01]  /*3a50*/  UTCIMMA.2CTA gdesc[UR6], gdesc[UR8], tmem[UR15], tmem[UR22], idesc[UR23], UP2 ;  /* 0x00ff1608060075ea */ /* 0x0005e2000920010f */
[----:B------:R-:W-:Y:S01]  /*3a60*/  UPLOP3.LUT UP2, UPT, UPT, UPT, UPT, 0x80, 0x8 ;  /* 0x000000000008789c */ /* 0x000fe20003f4f070 */
[----:B------:R2:W-:Y:S01]  /*3a70*/  UTCBAR.2CTA.MULTICAST [UR4], URZ, UR16 ;  /* 0x000000ff040073e9 */ /* 0x0005e20008200810 */
[----:B------:R-:W-:Y:S09]  /*3a80*/  BRA.U UP0, `(.L_x_72) ;  /* 0xfffffffd008c7547 */ /* 0x000ff2000b83ffff */
.L_x_69:
[----:B--2---:R-:W-:Y:S01]  /*3a90*/  UIADD3 UR4, UPT, UPT, UR19, 0x70, URZ ;  /* 0x0000007013047890 */ /* 0x004fe2000fffe0ff */
[----:B------:R-:W-:-:S08]  /*3aa0*/  UMOV UR11, UR14 ;  /* 0x0000000e000b7c82 */ /* 0x000fd00008000000 */
[----:B------:R2:W-:Y:S01]  /*3ab0*/  UTCBAR.2CTA.MULTICAST [UR4], URZ, UR24 ;  /* 0x000000ff040073e9 */ /* 0x0005e20008200818 */
[----:B------:R-:W-:Y:S02]  /*3ac0*/  NOP ;  /* 0x0000000000007918 */ /* 0x000fe40000000000 */
.L_x_67:
[----:B--2---:R-:W-:Y:S01]  /*3ad0*/  UIADD3 UR4, UPT, UPT, UR20, 0x1, URZ ;  /* 0x0000000114047890 */ /* 0x004fe2000fffe0ff */
[----:B------:R-:W-:-:S03]  /*3ae0*/  ISETP.NE.AND P0, PT, R8, 0x2, PT ;  /* 0x000000020800780c */ /* 0x000fc60003f05270 */
[----:B------:R-:W-:Y:S01]  /*3af0*/  UISETP.NE.AND UP0, UPT, UR4, 0x4, UPT ;  /* 0x000000040400788c */ /* 0x000fe2000bf05270 */
[----:B-1----:R-:W-:Y:S02]  /*3b00*/  SEL R0, RZ, 0x1, P0 ;  /* 0x00000001ff007807 */ /* 0x002fe40000000000 */
[----:B------:R-:W-:Y:S01]  /*3b10*/  SEL R8, R8, RZ, P0 ;  /* 0x000000ff08087207 */ /* 0x000fe20000000000 */
[----:B------:R-:W-:Y:S01]  /*3b20*/  USEL UR5, URZ, 0x1, UP0 ;  /* 0x00000001ff057887 */ /* 0x000fe20008000000 */
[----:B------:R-:W-:Y:S01]  /*3b30*/  LOP3.LUT R3, R3, R0, RZ, 0x3c, !PT ;  /* 0x0000000003037212 */ /* 0x000fe200078e3cff */
[----:B------:R-:W-:-:S04]  /*3b40*/  USEL UR20, UR4, URZ, UP0 ;  /* 0x000000ff04147287 */ /* 0x000fc80008000000 */
[----:B------:R-:W-:Y:S01]  /*3b50*/  LOP3.LUT R9, R9, UR5, RZ, 0x3c, !PT ;  /* 0x0000000509097c12 */ /* 0x000fe2000f8e3cff */
[----:B------:R-:W-:Y:S07]  /*3b60*/  @P1 BRA `(.L_x_73) ;  /* 0xfffffff800c41947 */ /* 0x000fee000383ffff */
[----:B------:R-:W1:Y:S01]  /*3b70*/  S2UR UR8, SR_CgaCtaId ;  /* 0x00000000000879c3 */ /* 0x000e620000008800 */
[----:B------:R-:W-:Y:S01]  /*3b80*/  ELECT P0, URZ, PT ;  /* 0x0000000000ff782f */ /* 0x000fe20003800000 */
[----:B------:R-:W-:Y:S01]  /*3b90*/  HFMA2 R0, -RZ, RZ, 0, 5.9604644775390625e-08 ;  /* 0x00000001ff007431 */ /* 0x000fe200000001ff */
[----:B------:R-:W-:-:S05]  /*3ba0*/  UMOV UR4, 0x40 ;  /* 0x0000004000047882 */ /* 0x000fca0000000000 */
[----:B------:R-:W-:Y:S01]  /*3bb0*/  UVIRTCOUNT.DEALLOC.SMPOOL 0x80 ;  /* 0x000000800000784c */ /* 0x000fe20000000000 */
[----:B------:R-:W-:Y:S02]  /*3bc0*/  UISETP.NE.AND UP1, UPT, UR27, URZ, UPT ;  /* 0x000000ff1b00728c */ /* 0x000fe4000bf25270 */
[----:B-1----:R-:W-:-:S09]  /*3bd0*/  ULEA UR8, UR8, UR4, 0x18 ;  /* 0x0000000408087291 */ /* 0x002fd2000f8ec0ff */
[----:B------:R1:W-:Y:S01]  /*3be0*/  @P0 STS.U8 [UR8+0x1c], R0 ;  /* 0x00001c00ff000988 */ /* 0x0003e20008000008 */
[----:B------:R-:W-:Y:S05]  /*3bf0*/  BRA.U UP1, `(.L_x_74) ;  /* 0x0000000101a07547 */ /* 0x000fea000b800000 */
[----:B------:R-:W-:Y:S01]  /*3c00*/  UIADD3 UR7, UPT, UPT, UR13, 0x90, URZ ;  /* 0x000000900d077890 */ /* 0x000fe2000fffe0ff */
[----:B------:R-:W-:-:S03]  /*3c10*/  SHF.L.U32 R2, R9, 0x1f, RZ ;  /* 0x0000001f09027819 */ /* 0x000fc600000006ff */
[----:B------:R-:W-:-:S09]  /*3c20*/  ULEA UR4, UR20, UR7, 0x3 ;  /* 0x0000000714047291 */ /* 0x000fd2000f8e18ff */
[----:B------:R-:W2:Y:S02]  /*3c30*/  SYNCS.PHASECHK.TRANS64.TRYWAIT P0, [UR4], R2 ;  /* 0x00000002ff0075a7 */ /* 0x000ea40008001104 */
[----:B--2---:R-:W-:Y:S05]  /*3c40*/  @!P0 BRA `(.L_x_75) ;  /* 0x0000003400588947 */ /* 0x004fea0003800000 */
.L_x_133:
[----:B------:R-:W-:-:S04]  /*3c50*/  UIADD3 UR4, UPT, UPT, UR20, 0x1, URZ ;  /* 0x0000000114047890 */ /* 0x000fc8000fffe0ff */
[----:B------:R-:W-:-:S04]  /*3c60*/  UISETP.NE.AND UP0, UPT, UR4, 0x4, UPT ;  /* 0x000000040400788c */ /* 0x000fc8000bf05270 */
[----:B------:R-:W-:Y:S02]  /*3c70*/  USEL UR6, URZ, 0x1, UP0 ;  /* 0x00000001ff067887 */ /* 0x000fe40008000000 */
[----:B------:R-:W-:-:S04]  /*3c80*/  USEL UR4, UR4, URZ, UP0 ;  /* 0x000000ff04047287 */ /* 0x000fc80008000000 */
[----:B------:R-:W-:Y:S01]  /*3c90*/  ULEA UR5, UR4, UR7, 0x3 ;  /* 0x0000000704057291 */ /* 0x000fe2000f8e18ff */
[----:B-1----:R-:W-:-:S04]  /*3ca0*/  LOP3.LUT R2, R9, UR6, RZ, 0x3c, !PT ;  /* 0x0000000609027c12 */ /* 0x002fc8000f8e3cff */
[----:B------:R-:W-:-:S04]  /*3cb0*/  SHF.L.U32 R3, R2, 0x1f, RZ ;  /* 0x0000001f02037819 */ /* 0x000fc800000006ff */
[----:B------:R-:W1:Y:S02]  /*3cc0*/  SYNCS.PHASECHK.TRANS64.TRYWAIT P0, [UR5], R3 ;  /* 0x00000003ff0075a7 */ /* 0x000e640008001105 */
[----:B-1----:R-:W-:Y:S05]  /*3cd0*/  @!P0 BRA `(.L_x_76) ;  /* 0x00000034004c8947 */ /* 0x002fea0003800000 */
.L_x_135:
        /* <DEDUP_REMOVED lines=9> */
.L_x_137:
[----:B------:R-:W-:-:S04]  /*3d70*/  UIADD3 UR4, UPT, UPT, UR4, 0x1, URZ ;  /* 0x0000000104047890 */ /* 0x000fc8000fffe0ff */
[----:B------:R-:W-:-:S04]  /*3d80*/  UISETP.NE.AND UP0, UPT, UR4, 0x4, UPT ;  /* 0x000000040400788c */ /* 0x000fc8000bf05270 */
[----:B------:R-:W-:Y:S02]  /*3d90*/  USEL UR5, URZ, 0x1, UP0 ;  /* 0x00000001ff057887 */ /* 0x000fe40008000000 */
[----:B------:R-:W-:-:S04]  /*3da0*/  USEL UR4, UR4, URZ, UP0 ;  /* 0x000000ff04047287 */ /* 0x000fc80008000000 */
[----:B------:R-:W-:Y:S01]  /*3db0*/  ULEA UR4, UR4, UR7, 0x3 ;  /* 0x0000000704047291 */ /* 0x000fe2000f8e18ff */
[----:B------:R-:W-:-:S04]  /*3dc0*/  LOP3.LUT R2, R2, UR5, RZ, 0x3c, !PT ;  /* 0x0000000502027c12 */ /* 0x000fc8000f8e3cff */
[----:B------:R-:W-:Y:S01]  /*3dd0*/  SHF.L.U32 R2, R2, 0x1f, RZ ;  /* 0x0000001f02027819 */ /* 0x000fe200000006ff */
[----:B-1----:R-:W-:-:S04]  /*3de0*/  IMAD.U32 R0, RZ, RZ, UR4 ;  /* 0x00000004ff007e24 */ /* 0x002fc8000f8e00ff */
[----:B------:R1:W2:Y:S03]  /*3df0*/  SYNCS.PHASECHK.TRANS64.TRYWAIT P0, [R0+URZ], R2 ;  /* 0x00000002000075a7 */ /* 0x0002a600080011ff */
[----:B--2---:R-:W-:Y:S05]  /*3e00*/  @!P0 NANOSLEEP.SYNCS 0x989680 ;  /* 0x009896800000895d */ /* 0x004fea0003900000 */
[----:B------:R-:W2:Y:S02]  /*3e10*/  @!P0 SYNCS.PHASECHK.TRANS64 P0, [R0+URZ], R2 ;  /* 0x00000002000085a7 */ /* 0x000ea400080010ff */
[----:B--2---:R-:W-:Y:S05]  /*3e20*/  @P0 BRA `(.L_x_78) ;  /* 0x0000000000200947 */ /* 0x004fea0003800000 */
.L_x_79:
[----:B--2---:R2:W4:Y:S02]  /*3e30*/  SYNCS.PHASECHK.TRANS64.TRYWAIT P0, [R0+URZ], R2 ;  /* 0x00000002000075a7 */ /* 0x00452400080011ff */
[----:B----4-:R-:W-:Y:S05]  /*3e40*/  @!P0 NANOSLEEP.SYNCS 0x989680 ;  /* 0x009896800000895d */ /* 0x010fea0003900000 */
[----:B------:R-:W4:Y:S02]  /*3e50*/  @!P0 SYNCS.PHASECHK.TRANS64 P0, [R0+URZ], R2 ;  /* 0x00000002000085a7 */ /* 0x000f2400080010ff */
[----:B----4-:R-:W-:Y:S05]  /*3e60*/  @!P0 BRA `(.L_x_79) ;  /* 0xfffffffc00f08947 */ /* 0x010fea000383ffff */
[----:B------:R-:W-:Y:S05]  /*3e70*/  BRA `(.L_x_78) ;  /* 0x00000000000c7947 */ /* 0x000fea0003800000 */
.L_x_74:
[----:B------:R-:W-:-:S04]  /*3e80*/  UIADD3 UR4, UPT, UPT, UR13, 0xd0, URZ ;  /* 0x000000d00d047890 */ /* 0x000fc8000fffe0ff */
[----:B------:R-:W-:-:S09]  /*3e90*/  UPRMT UR4, UR28, 0x654, UR4 ;  /* 0x000006541c047896 */ /* 0x000fd20008000004 */
[----:B------:R-:W-:Y:S03]  /*3ea0*/  SYNCS.ARRIVE.TRANS64.RED.A1T0 RZ, [UR4], RZ ;  /* 0x000000ffffff79a7 */ /* 0x000fe60008100404 */
.L_x_78:
[----:B-12---:R-:W-:Y:S01]  /*3eb0*/  SHF.L.U32 R2, RZ, 0x1f, RZ ;  /* 0x0000001fff027819 */ /* 0x006fe200000006ff */
[----:B------:R-:W-:Y:S01]  /*3ec0*/  UIADD3 UR4, UPT, UPT, UR13, 0xd0, URZ ;  /* 0x000000d00d047890 */ /* 0x000fe2000fffe0ff */
[----:B------:R-:W-:Y:S02]  /*3ed0*/  PLOP3.LUT P0, PT, PT, PT, UP1, 0x80, 0x8 ;  /* 0x000000000008781c */ /* 0x000fe40003f0f018 */
[----:B------:R-:W1:Y:S02]  /*3ee0*/  SYNCS.PHASECHK.TRANS64.TRYWAIT P1, [UR13+0xd0], R2 ;  /* 0x0000d002ff0075a7 */ /* 0x000e64000802110d */
[----:B-1----:R-:W-:Y:S09]  /*3ef0*/  @!P1 BRA `(.L_x_80) ;  /* 0x0000003000f49947 */ /* 0x002ff20003800000 */
.L_x_139:
[----:B------:R-:W-:Y:S01]  /*3f00*/  @!UP1 UPRMT UR4, UR28, 0x654, UR4 ;  /* 0x000006541c049896 */ /* 0x000fe20008000004 */
[----:B------:R-:W-:Y:S01]  /*3f10*/  UMOV UR5, 0xffff ;  /* 0x0000ffff00057882 */ /* 0x000fe20000000000 */
[----:B------:R-:W-:-:S07]  /*3f20*/  UMOV UR6, 0x1 ;  /* 0x0000000100067882 */ /* 0x000fce0000000000 */
[----:B------:R-:W-:Y:S01]  /*3f30*/  @!P0 SYNCS.ARRIVE.TRANS64.RED.A1T0 RZ, [UR4], RZ ;  /* 0x000000ffffff89a7 */ /* 0x000fe20008100404 */
[----:B------:R-:W-:Y:S01]  /*3f40*/  NOP ;  /* 0x0000000000007918 */ /* 0x000fe20000000000 */
[----:B-1----:R-:W1:Y:S01]  /*3f50*/  LDS R0, [UR8+0x14] ;  /* 0x00001408ff007984 */ /* 0x002e620008000800 */
[----:B------:R-:W-:-:S04]  /*3f60*/  ULOP3.LUT UR4, UR26, 0xffff, URZ, 0xc0, !UPT ;  /* 0x0000ffff1a047892 */ /* 0x000fc8000f8ec0ff */
[----:B------:R-:W-:-:S04]  /*3f70*/  USHF.R.U32.HI UR4, URZ, 0x5, UR4 ;  /* 0x00000005ff047899 */ /* 0x000fc80008011604 */
[----:B------:R-:W-:Y:S02]  /*3f80*/  USHF.L.U32 UR5, UR5, UR4, URZ ;  /* 0x0000000405057299 */ /* 0x000fe400080006ff */
[----:B------:R-:W-:-:S04]  /*3f90*/  USHF.L.U32 UR4, UR6, UR4, URZ ;  /* 0x0000000406047299 */ /* 0x000fc800080006ff */
[----:B-1----:R-:W-:-:S04]  /*3fa0*/  LOP3.LUT R0, R0, UR5, RZ, 0xc0, !PT ;  /* 0x0000000500007c12 */ /* 0x002fc8000f8ec0ff */
[----:B------:R-:W-:-:S13]  /*3fb0*/  ISETP.NE.AND P0, PT, R0, UR5, PT ;  /* 0x0000000500007c0c */ /* 0x000fda000bf05270 */
[----:B------:R-:W-:Y:S05]  /*3fc0*/  @P0 BRA `(.L_x_81) ;  /* 0x0000000000580947 */ /* 0x000fea0003800000 */
[----:B------:R-:W1:Y:S02]  /*3fd0*/  LDS R0, [UR8+0x18] ;  /* 0x00001808ff007984 */ /* 0x000e640008000800 */
[----:B-1----:R-:W-:-:S04]  /*3fe0*/  LOP3.LUT R0, R0, UR4, RZ, 0xc0, !PT ;  /* 0x0000000400007c12 */ /* 0x002fc8000f8ec0ff */
[----:B------:R-:W-:-:S13]  /*3ff0*/  ISETP.NE.AND P0, PT, R0, UR4, PT ;  /* 0x0000000400007c0c */ /* 0x000fda000bf05270 */
[----:B------:R-:W-:Y:S05]  /*4000*/  @P0 BRA `(.L_x_82) ;  /* 0x00000000003c0947 */ /* 0x000fea0003800000 */
[----:B------:R-:W1:Y:S01]  /*4010*/  S2R R2, SR_LANEID ;  /* 0x0000000000027919 */ /* 0x000e620000000000 */
[----:B------:R-:W-:-:S06]  /*4020*/  ULOP3.LUT UR5, URZ, UR5, URZ, 0x33, !UPT ;  /* 0x00000005ff057292 */ /* 0x000fcc000f8e33ff */
[----:B------:R-:W-:-:S04]  /*4030*/  IMAD.U32 R0, RZ, RZ, UR5 ;  /* 0x00000005ff007e24 */ /* 0x000fc8000f8e00ff */
[----:B------:R2:W4:Y:S02]  /*4040*/  REDUX UR7, R0 ;  /* 0x00000000000773c4 */ /* 0x0005240000000000 */
[----:B------:R1:W-:Y:S01]  /*4050*/  UTCATOMSWS.AND URZ, UR5 ;  /* 0x0000000500ff79e3 */ /* 0x0003e20008000000 */
[----:B--2---:R-:W-:Y:S01]  /*4060*/  LOP3.LUT R0, RZ, UR4, RZ, 0x33, !PT ;  /* 0x00000004ff007c12 */ /* 0x004fe2000f8e33ff */
[----:B------:R-:W-:Y:S02]  /*4070*/  VOTEU.ANY UR4, UPT, PT ;  /* 0x0000000000047886 */ /* 0x000fe400038e0100 */
[----:B------:R-:W-:Y:S02]  /*4080*/  UFLO.U32 UR4, UR4 ;  /* 0x00000004000472bd */ /* 0x000fe400080e0000 */
[----:B------:R-:W2:Y:S04]  /*4090*/  REDUX UR6, R0 ;  /* 0x00000000000673c4 */ /* 0x000ea80000000000 */
[----:B-1----:R-:W-:-:S02]  /*40a0*/  ISETP.EQ.U32.AND P0, PT, R2, UR4, PT ;  /* 0x0000000402007c0c */ /* 0x002fc4000bf02070 */
[----:B----4-:R-:W-:-:S11]  /*40b0*/  MOV R2, UR7 ;  /* 0x0000000700027c02 */ /* 0x010fd60008000f00 */
[----:B------:R1:W-:Y:S01]  /*40c0*/  @P0 ATOMS.AND RZ, [UR8+0x14], R2 ;  /* 0x00001402ffff098c */ /* 0x0003e2000a800008 */
[----:B--2---:R-:W-:-:S05]  /*40d0*/  IMAD.U32 R0, RZ, RZ, UR6 ;  /* 0x00000006ff007e24 */ /* 0x004fca000f8e00ff */
[----:B------:R1:W-:Y:S01]  /*40e0*/  @P0 ATOMS.AND RZ, [UR8+0x18], R0 ;  /* 0x00001800ffff098c */ /* 0x0003e2000a800008 */
[----:B------:R-:W-:Y:S05]  /*40f0*/  BRA `(.L_x_83) ;  /* 0x0000000000147947 */ /* 0x000fea0003800000 */
.L_x_82:
[----:B------:R-:W-:Y:S02]  /*4100*/  MOV R2, 0x4120 ;  /* 0x0000412000027802 */ /* 0x000fe40000000f00 */
[----:B---3-5:R-:W-:Y:S05]  /*4110*/  CALL.REL.NOINC `($__internal_0_$__cuda_sm10x_tcgen05_guardrail_trap_col_being_dealloced_not_returned_by_alloc) ;  /* 0x0000003400087944 */ /* 0x028fea0003c00000 */
[----:B------:R-:W-:Y:S05]  /*4120*/  BRA `(.L_x_83) ;  /* 0x0000000000087947 */ /* 0x000fea0003800000 */
.L_x_81:
[----:B------:R-:W-:Y:S02]  /*4130*/  MOV R2, 0x4150 ;  /* 0x0000415000027802 */ /* 0x000fe40000000f00 */
[----:B---3-5:R-:W-:Y:S05]  /*4140*/  CALL.REL.NOINC `($__internal_2_$__cuda_sm10x_tcgen05_guardrail_trap_unallocated_columns_being_dealloced) ;  /* 0x0000003400147944 */ /* 0x028fea0003c00000 */
.L_x_83:
[----:B------:R-:W-:Y:S01]  /*4150*/  NOP ;  /* 0x0000000000007918 */ /* 0x000fe20000000000 */
[----:B------:R-:W-:Y:S05]  /*4160*/  EXIT ;  /* 0x000000000000794d */ /* 0x000fea0003800000 */
.L_x_54:
[----:B------:R-:W-:-:S09]  /*4170*/  UISETP.NE.OR UP0, UPT, UR18, 0x3, !UP3 ;  /* 0x000000031200788c */ /* 0x000fd2000df05670 */
[----:B------:R-:W-:Y:S05]  /*4180*/  BRA.U UP0, `(.L_x_84) ;  /* 0x0000000d00087547 */ /* 0x000fea000b800000 */
[----:B------:R-:W1:Y:S01]  /*4190*/  LDCU UR26, c[0x0][0x370] ;  /* 0x00006e00ff1a77ac */ /* 0x000e620008000800 */
[----:B------:R-:W2:Y:S01]  /*41a0*/  LDC.64 R16, c[0x0][0x348] ;  /* 0x0000d200ff107b82 */ /* 0x000ea20000000a00 */
[----:B------:R-:W-:Y:S02]  /*41b0*/  HFMA2 R13, -RZ, RZ, 0, 0 ;  /* 0x00000000ff0d7431 */ /* 0x000fe400000001ff */
[----:B------:R-:W-:Y:S01]  /*41c0*/  IMAD.MOV.U32 R15, RZ, RZ, 0x1 ;  /* 0x00000001ff0f7424 */ /* 0x000fe200078e00ff */
[----:B------:R-:W1:Y:S01]  /*41d0*/  LDCU.128 UR28, c[0x0][0xb10] ;  /* 0x00016200ff1c77ac */ /* 0x000e620008000c00 */
[----:B------:R-:W-:Y:S01]  /*41e0*/  IMAD.MOV.U32 R14, RZ, RZ, RZ ;  /* 0x000000ffff0e7224 */ /* 0x000fe200078e00ff */
[----:B------:R-:W-:Y:S01]  /*41f0*/  MOV R12, 0x1000 ;  /* 0x00001000000c7802 */ /* 0x000fe20000000f00 */
[----:B------:R-:W3:Y:S01]  /*4200*/  LDCU UR25, c[0x0][0x374] ;  /* 0x00006e80ff1977ac */ /* 0x000ee20008000800 */
[----:B------:R-:W4:Y:S01]  /*4210*/  LDC.64 R2, c[0x0][0x888] ;  /* 0x00022200ff027b82 */ /* 0x000f220000000a00 */
[----:B------:R-:W3:Y:S01]  /*4220*/  LDCU UR16, c[0x0][0xb0c] ;  /* 0x00016180ff1077ac */ /* 0x000ee20008000800 */
[----:B------:R-:W2:Y:S06]  /*4230*/  LDCU UR35, c[0x0][0xb20] ;  /* 0x00016400ff2377ac */ /* 0x000eac0008000800 */
[----:B------:R-:W4:Y:S01]  /*4240*/  LDC.64 R4, c[0x0][0x890] ;  /* 0x00022400ff047b82 */ /* 0x000f220000000a00 */
[----:B------:R-:W2:Y:S01]  /*4250*/  LDCU UR4, c[0x0][0xb30] ;  /* 0x00016600ff0477ac */ /* 0x000ea20008000800 */
[----:B------:R-:W-:Y:S01]  /*4260*/  UMOV UR17, 0x400 ;  /* 0x0000040000117882 */ /* 0x000fe20000000000 */
[----:B-1----:R-:W-:-:S02]  /*4270*/  UIMAD.WIDE.U32 UR32, UR26, UR28, URZ ;  /* 0x0000001c1a2072a5 */ /* 0x002fc4000f8e00ff */
[----:B---3--:R-:W-:Y:S02]  /*4280*/  UIMAD.WIDE.U32 UR6, UR25, UR31, URZ ;  /* 0x0000001f190672a5 */ /* 0x008fe4000f8e00ff */
[----:B------:R-:W-:Y:S02]  /*4290*/  ULEA UR17, UR55, UR17, 0x18 ;  /* 0x0000001137117291 */ /* 0x000fe4000f8ec0ff */
[----:B------:R-:W-:Y:S02]  /*42a0*/  UPLOP3.LUT UP3, UPT, UPT, UPT, UPT, 0x40, 0x4 ;  /* 0x000000000004789c */ /* 0x000fe40003f6e870 */
[----:B------:R-:W-:Y:S01]  /*42b0*/  UIADD3 UR5, UPT, UPT, UR17, 0x30, URZ ;  /* 0x0000003011057890 */ /* 0x000fe2000fffe0ff */
[----:B------:R-:W-:Y:S01]  /*42c0*/  UMOV UR32, UR33 ;  /* 0x0000002100207c82 */ /* 0x000fe20008000000 */
[----:B------:R-:W-:Y:S01]  /*42d0*/  UMOV UR27, UR7 ;  /* 0x00000007001b7c82 */ /* 0x000fe20008000000 */
[----:B------:R-:W-:Y:S02]  /*42e0*/  UISETP.GE.AND UP0, UPT, UR40, 0x1, UPT ;  /* 0x000000012800788c */ /* 0x000fe4000bf06270 */
[----:B------:R-:W-:Y:S01]  /*42f0*/  UISETP.NE.AND UP4, UPT, UR40, 0x1, UPT ;  /* 0x000000012800788c */ /* 0x000fe2000bf85270 */
[----:B------:R-:W1:Y:S01]  /*4300*/  LDCU.64 UR14, c[0x0][0xb28] ;  /* 0x00016500ff0e77ac */ /* 0x000e620008000a00 */
[----:B------:R-:W-:-:S02]  /*4310*/  UISETP.NE.AND UP6, UPT, UR16, 0x1, UPT ;  /* 0x000000011000788c */ /* 0x000fc4000bfc5270 */
[----:B------:R-:W-:Y:S02]  /*4320*/  UISETP.NE.AND UP5, UPT, UR30, 0x1, UPT ;  /* 0x000000011e00788c */ /* 0x000fe4000bfa5270 */
[----:B------:R-:W-:Y:S02]  /*4330*/  UPRMT UR55, UR55, 0x654, UR5 ;  /* 0x0000065437377896 */ /* 0x000fe40008000005 */
[----:B------:R-:W-:Y:S02]  /*4340*/  USHF.R.U32.HI UR32, URZ, UR29, UR32 ;  /* 0x0000001dff207299 */ /* 0x000fe40008011620 */
[----:B--2---:R-:W-:Y:S02]  /*4350*/  USHF.R.U32.HI UR27, URZ, UR35, UR27 ;  /* 0x00000023ff1b7299 */ /* 0x004fe4000801161b */
[----:B------:R-:W-:-:S11]  /*4360*/  UISETP.NE.AND UP2, UPT, UR4, 0x1, UPT ;  /* 0x000000010400788c */ /* 0x000fd6000bf45270 */
.L_x_92:
[C---:B------:R-:W-:Y:S02]  /*4370*/  LEA R7, R14.reuse, UR17, 0x3 ;  /* 0x000000110e077c11 */ /* 0x040fe4000f8e18ff */
[----:B------:R-:W-:Y:S02]  /*4380*/  SHF.L.U32 R0, R13, 0x1f, RZ ;  /* 0x0000001f0d007819 */ /* 0x000fe400000006ff */
[----:B------:R-:W-:Y:S02]  /*4390*/  LEA R8, R14, UR17, 0x4 ;  /* 0x000000110e087c11 */ /* 0x000fe4000f8e20ff */
[----:B--2---:R-:W2:Y:S02]  /*43a0*/  SYNCS.PHASECHK.TRANS64.TRYWAIT P0, [R7+URZ+0x50], R0 ;  /* 0x00005000070075a7 */ /* 0x004ea400080011ff */
[----:B--2---:R-:W-:Y:S05]  /*43b0*/  @!P0 BRA `(.L_x_85) ;  /* 0x0000002c00dc8947 */ /* 0x004fea0003800000 */
.L_x_140:
[----:B------:R-:W3:Y:S01]  /*43c0*/  LDS.128 R8, [R8+0xe0] ;  /* 0x0000e00008087984 */ /* 0x000ee20000000c00 */
[----:B------:R-:W-:Y:S01]  /*43d0*/  UISETP.GE.AND UP0, UPT, UR40, 0x1, UPT ;  /* 0x000000012800788c */ /* 0x000fe2000bf06270 */
[----:B------:R-:W-:Y:S01]  /*43e0*/  @!PT LDS RZ, [RZ] ;  /* 0x00000000fffff984 */ /* 0x000fe20000000800 */
[----:B------:R-:W-:Y:S01]  /*43f0*/  @!PT LDS RZ, [RZ] ;  /* 0x00000000fffff984 */ /* 0x000fe20000000800 */
[----:B------:R-:W-:Y:S01]  /*4400*/  @!PT LDS RZ, [RZ] ;  /* 0x00000000fffff984 */ /* 0x000fe20000000800 */
[----:B------:R-:W-:Y:S01]  /*4410*/  @!PT LDS RZ, [RZ] ;  /* 0x00000000fffff984 */ /* 0x000fe20000000800 */
[----:B------:R1:W-:Y:S06]  /*4420*/  MEMBAR.ALL.CTA ;  /* 0x0000000000007992 */ /* 0x0003ec0000008000 */
[----:B-1----:R-:W1:Y:S01]  /*4430*/  FENCE.VIEW.ASYNC.S ;  /* 0x00000000000073c6 */ /* 0x002e620000000000 */
[----:B---3--:R-:W-:Y:S11]  /*4440*/  LOP3.LUT P0, RZ, R10, 0x1, RZ, 0xc0, !PT ;  /* 0x000000010aff7812 */ /* 0x008ff6000780c0ff */
[----:B------:R-:W-:Y:S02]  /*4450*/  @!UPT UIADD3 URZ, UPT, UPT, URZ, URZ, URZ ;  /* 0x000000fffffff290 */ /* 0x000fe4000fffe0ff */
[----:B-1----:R-:W-:Y:S01]  /*4460*/  VOTEU.ANY UP1, P0 ;  /* 0x0000000000ff7886 */ /* 0x002fe20000020100 */
[----:B------:R-:W-:Y:S11]  /*4470*/  PLOP3.LUT P0, PT, PT, PT, UP1, 0x80, 0x8 ;  /* 0x000000000008781c */ /* 0x000ff60003f0f018 */
[----:B------:R-:W-:Y:S02]  /*4480*/  @!UPT UIADD3 URZ, UPT, UPT, URZ, URZ, URZ ;  /* 0x000000fffffff290 */ /* 0x000fe4000fffe0ff */
[----:B--2---:R-:W-:Y:S02]  /*4490*/  @P0 SHF.R.U32.HI R0, RZ, 0x10, R9 ;  /* 0x00000010ff000819 */ /* 0x004fe40000011609 */
[----:B------:R-:W-:Y:S02]  /*44a0*/  @P0 MOV R6, R8 ;  /* 0x0000000800060202 */ /* 0x000fe40000000f00 */
[----:B------:R-:W-:Y:S01]  /*44b0*/  @P0 R2UR UR4, R0 ;  /* 0x00000000000402ca */ /* 0x000fe200000e0000 */
[----:B------:R-:W-:Y:S01]  /*44c0*/  VIADD R0, R7, 0x60 ;  /* 0x0000006007007836 */ /* 0x000fe20000000000 */
[----:B------:R-:W-:Y:S02]  /*44d0*/  @P0 LOP3.LUT R8, R9, 0xffff, RZ, 0xc0, !PT ;  /* 0x0000ffff09080812 */ /* 0x000fe400078ec0ff */
[----:B------:R-:W-:Y:S02]  /*44e0*/  @P0 R2UR UR6, R6 ;  /* 0x00000000060602ca */ /* 0x000fe400000e0000 */
[----:B------:R-:W-:Y:S02]  /*44f0*/  PRMT R0, RZ, 0x654, R0 ;  /* 0x00000654ff007816 */ /* 0x000fe40000000000 */
[----:B------:R-:W-:Y:S02]  /*4500*/  @P0 R2UR UR5, R8 ;  /* 0x00000000080502ca */ /* 0x000fe400000e0000 */
[----:B------:R1:W-:Y:S03]  /*4510*/  SYNCS.ARRIVE.TRANS64.RED.A1T0 RZ, [R0+URZ], RZ ;  /* 0x000000ff00ff79a7 */ /* 0x0003e600081004ff */
[----:B------:R-:W-:Y:S04]  /*4520*/  @UP1 UMOV UR24, UR4 ;  /* 0x0000000400181c82 */ /* 0x000fe80008000000 */
[----:B------:R-:W-:Y:S04]  /*4530*/  @UP1 UMOV UR13, UR6 ;  /* 0x00000006000d1c82 */ /* 0x000fe80008000000 */
[----:B------:R-:W-:Y:S01]  /*4540*/  @UP1 UMOV UR7, UR5 ;  /* 0x0000000500071c82 */ /* 0x000fe20008000000 */
[----:B------:R-:W-:Y:S05]  /*4550*/  BRA.U !UP0, `(.L_x_86) ;  /* 0x0000000108a47547 */ /* 0x000fea000b800000 */
[----:B------:R-:W-:Y:S02]  /*4560*/  UIMAD.WIDE.U32 UR10, UR7, UR31, URZ ;  /* 0x0000001f070a72a5 */ /* 0x000fe4000f8e00ff */
[----:B------:R-:W-:Y:S02]  /*4570*/  UIMAD.WIDE.U32 UR18, UR13, UR28, URZ ;  /* 0x0000001c0d1272a5 */ /* 0x000fe4000f8e00ff */
[----:B------:R-:W-:Y:S02]  /*4580*/  USEL UR4, UR25, UR27, !UP5 ;  /* 0x0000001b19047287 */ /* 0x000fe4000e800000 */
[----:B------:R-:W-:Y:S02]  /*4590*/  USEL UR8, UR26, UR32, !UP6 ;  /* 0x000000201a087287 */ /* 0x000fe4000f000000 */
[----:B------:R-:W-:Y:S02]  /*45a0*/  UIMAD.WIDE.U32 UR20, UR4, UR14, URZ ;  /* 0x0000000e041472a5 */ /* 0x000fe4000f8e00ff */
[----:B------:R-:W-:Y:S01]  /*45b0*/  UIMAD.WIDE.U32 UR22, UR8, UR14, URZ ;  /* 0x0000000e081672a5 */ /* 0x000fe2000f8e00ff */
[----:B------:R-:W-:Y:S02]  /*45c0*/  UMOV UR5, UR11 ;  /* 0x0000000b00057c82 */ /* 0x000fe40008000000 */
[----:B------:R-:W-:Y:S03]  /*45d0*/  USHF.R.U32.HI UR6, URZ, UR35, UR5 ;  /* 0x00000023ff067299 */ /* 0x000fe60008011605 */
[----:B------:R-:W-:Y:S01]  /*45e0*/  UMOV UR5, UR19 ;  /* 0x0000001300057c82 */ /* 0x000fe20008000000 */
[----:B------:R-:W-:Y:S02]  /*45f0*/  USEL UR6, UR7, UR6, !UP5 ;  /* 0x0000000607067287 */ /* 0x000fe4000e800000 */
[----:B------:R-:W-:Y:S02]  /*4600*/  USHF.R.U32.HI UR9, URZ, UR29, UR5 ;  /* 0x0000001dff097299 */ /* 0x000fe40008011605 */
[----:B------:R-:W-:Y:S01]  /*4610*/  UIMAD.WIDE.U32 UR10, UR6, UR14, URZ ;  /* 0x0000000e060a72a5 */ /* 0x000fe2000f8e00ff */
[----:B------:R-:W-:Y:S02]  /*4620*/  UMOV UR5, UR21 ;  /* 0x0000001500057c82 */ /* 0x000fe40008000000 */
[----:B------:R-:W-:Y:S03]  /*4630*/  @UP4 USHF.R.U32.HI UR4, URZ, UR15, UR5 ;  /* 0x0000000fff044299 */ /* 0x000fe60008011605 */
[----:B------:R-:W-:Y:S01]  /*4640*/  UMOV UR5, UR23 ;  /* 0x0000001700057c82 */ /* 0x000fe20008000000 */
[----:B------:R-:W-:Y:S02]  /*4650*/  UIMAD UR4, UR40, UR4, URZ ;  /* 0x00000004280472a4 */ /* 0x000fe4000f8e02ff */
[----:B------:R-:W-:Y:S02]  /*4660*/  @UP4 USHF.R.U32.HI UR8, URZ, UR15, UR5 ;  /* 0x0000000fff084299 */ /* 0x000fe40008011605 */
[----:B------:R-:W-:Y:S02]  /*4670*/  USEL UR5, UR13, UR9, !UP6 ;  /* 0x000000090d057287 */ /* 0x000fe4000f000000 */
[----:B------:R-:W-:Y:S02]  /*4680*/  UIMAD UR9, UR40, UR8, URZ ;  /* 0x00000008280972a4 */ /* 0x000fe4000f8e02ff */
[----:B------:R-:W-:Y:S03]  /*4690*/  UISETP.GE.AND UP0, UPT, UR6, UR4, UPT ;  /* 0x000000040600728c */ /* 0x000fe6000bf06270 */
[----:B------:R-:W-:Y:S01]  /*46a0*/  UMOV UR4, UR11 ;  /* 0x0000000b00047c82 */ /* 0x000fe20008000000 */
[----:B------:R-:W-:Y:S02]  /*46b0*/  UISETP.GE.OR UP0, UPT, UR5, UR9, UP0 ;  /* 0x000000090500728c */ /* 0x000fe40008706670 */
[----:B------:R-:W-:Y:S02]  /*46c0*/  USHF.R.U32.HI UR4, URZ, UR15, UR4 ;  /* 0x0000000fff047299 */ /* 0x000fe40008011604 */
[----:B------:R-:W-:Y:S02]  /*46d0*/  UIMAD.WIDE.U32 UR10, UR5, UR14, URZ ;  /* 0x0000000e050a72a5 */ /* 0x000fe4000f8e00ff */
[----:B------:R-:W-:Y:S04]  /*46e0*/  USEL UR12, UR6, UR4, !UP4 ;  /* 0x00000004060c7287 */ /* 0x000fe8000e000000 */
[----:B------:R-:W-:Y:S01]  /*46f0*/  UIADD3 UR9, UPT, UPT, -UR12, URZ, URZ ;  /* 0x000000ff0c097290 */ /* 0x000fe2000fffe1ff */
[----:B------:R-:W-:Y:S02]  /*4700*/  @!UP0 UMOV UR4, UR11 ;  /* 0x0000000b00048c82 */ /* 0x000fe40008000000 */
[----:B------:R-:W-:Y:S02]  /*4710*/  @!UP0 USHF.R.U32.HI UR4, URZ, UR15, UR4 ;  /* 0x0000000fff048299 */ /* 0x000fe40008011604 */
[----:B------:R-:W-:Y:S02]  /*4720*/  UIMAD UR9, UR40, UR9, UR6 ;  /* 0x00000009280972a4 */ /* 0x000fe4000f8e0206 */
[----:B------:R-:W-:Y:S04]  /*4730*/  @!UP0 USEL UR4, UR5, UR4, !UP4 ;  /* 0x0000000405048287 */ /* 0x000fe8000e000000 */
[----:B------:R-:W-:Y:S02]  /*4740*/  @!UP0 UIMAD UR9, UR8, UR9, UR4 ;  /* 0x00000009080982a4 */ /* 0x000fe4000f8e0204 */
[----:B------:R-:W-:Y:S02]  /*4750*/  @!UP0 UIADD3 UR10, UPT, UPT, UR12, -UR4, URZ ;  /* 0x800000040c0a8290 */ /* 0x000fe4000fffe0ff */
[----:B------:R-:W-:Y:S02]  /*4760*/  UIADD3 UR4, UPT, UPT, -UR5, URZ, URZ ;  /* 0x000000ff05047290 */ /* 0x000fe4000fffe1ff */
[----:B------:R-:W-:Y:S02]  /*4770*/  UIADD3 UR8, UPT, UPT, -UR6, URZ, URZ ;  /* 0x000000ff06087290 */ /* 0x000fe4000fffe1ff */
[----:B------:R-:W-:Y:S02]  /*4780*/  @!UP0 UIMAD UR6, UR10, UR40, UR5 ;  /* 0x000000280a0682a4 */ /* 0x000fe4000f8e0205 */
[----:B------:R-:W-:Y:S02]  /*4790*/  UIMAD UR13, UR16, UR4, UR13 ;  /* 0x00000004100d72a4 */ /* 0x000fe4000f8e020d */
[----:B------:R-:W-:Y:S01]  /*47a0*/  UIMAD UR7, UR30, UR8, UR7 ;  /* 0x000000081e0772a4 */ /* 0x000fe2000f8e0207 */
[----:B------:R-:W-:Y:S02]  /*47b0*/  @!UP0 UMOV UR5, UR9 ;  /* 0x0000000900058c82 */ /* 0x000fe40008000000 */
[----:B------:R-:W-:Y:S02]  /*47c0*/  UIMAD UR13, UR5, UR16, UR13 ;  /* 0x00000010050d72a4 */ /* 0x000fe4000f8e020d */
[----:B------:R-:W-:Y:S11]  /*47d0*/  UIMAD UR7, UR6, UR30, UR7 ;  /* 0x0000001e060772a4 */ /* 0x000ff6000f8e0207 */
[----:B------:R-:W-:Y:S01]  /*47e0*/  @!UPT UIADD3 URZ, UPT, UPT, URZ, URZ, URZ ;  /* 0x000000fffffff290 */ /* 0x000fe2000fffe0ff */
.L_x_86:
[----:B------:R-:W2:Y:S01]  /*47f0*/  @!UP2 LDCU.128 UR20, c[0x0][0xb10] ;  /* 0x00016200ff14a7ac */ /* 0x000ea20008000c00 */
[C---:B----4-:R-:W-:Y:S02]  /*4800*/  ISETP.NE.U32.AND P1, PT, R4.reuse, RZ, PT ;  /* 0x000000ff0400720c */ /* 0x050fe40003f25070 */
[----:B------:R-:W-:Y:S02]  /*4810*/  ISETP.NE.U32.AND P0, PT, R4, RZ, PT ;  /* 0x000000ff0400720c */ /* 0x000fe40003f05070 */
[C---:B------:R-:W-:Y:S02]  /*4820*/  ISETP.NE.AND.EX P1, PT, R5.reuse, RZ, PT, P1 ;  /* 0x000000ff0500720c */ /* 0x040fe40003f25310 */
[----:B------:R-:W-:Y:S01]  /*4830*/  ISETP.NE.AND.EX P0, PT, R5, RZ, PT, P0 ;  /* 0x000000ff0500720c */ /* 0x000fe20003f05300 */
[----:B------:R-:W3:Y:S01]  /*4840*/  @!UP2 LDCU UR5, c[0x0][0xb0c] ;  /* 0x00016180ff05a7ac */ /* 0x000ee20008000800 */
[----:B------:R-:W-:Y:S01]  /*4850*/  SHF.L.U32 R6, R15, 0x1f, RZ ;  /* 0x0000001f0f067819 */ /* 0x000fe200000006ff */
[----:B--2---:R-:W-:Y:S07]  /*4860*/  UIMAD.WIDE.U32 UR8, UR13, UR20, URZ ;  /* 0x000000140d0872a5 */ /* 0x004fee000f8e00ff */
[----:B------:R-:W-:Y:S01]  /*4870*/  @!UP2 UMOV UR4, UR9 ;  /* 0x000000090004ac82 */ /* 0x000fe20008000000 */
[----:B---3--:R-:W-:Y:S02]  /*4880*/  @!UP2 UISETP.NE.AND UP0, UPT, UR5, 0x1, UPT ;  /* 0x000000010500a88c */ /* 0x008fe4000bf05270 */
[----:B------:R-:W-:Y:S02]  /*4890*/  @!UP2 USHF.R.U32.HI UR4, URZ, UR21, UR4 ;  /* 0x00000015ff04a299 */ /* 0x000fe40008011604 */
[----:B------:R-:W-:Y:S02]  /*48a0*/  UIMAD.WIDE.U32 UR8, UR7, UR23, URZ ;  /* 0x00000017070872a5 */ /* 0x000fe4000f8e00ff */
[----:B------:R-:W-:Y:S02]  /*48b0*/  @!UP2 USEL UR10, UR13, UR4, !UP0 ;  /* 0x000000040d0aa287 */ /* 0x000fe4000c000000 */
[----:B------:R-:W-:Y:S03]  /*48c0*/  @!UP2 UISETP.NE.AND UP0, UPT, UR22, 0x1, UPT ;  /* 0x000000011600a88c */ /* 0x000fe6000bf05270 */
[----:B------:R-:W-:Y:S02]  /*48d0*/  @!UP2 UMOV UR6, UR9 ;  /* 0x000000090006ac82 */ /* 0x000fe40008000000 */
[----:B------:R-:W2:Y:S02]  /*48e0*/  @!UP2 LDCU UR4, c[0x0][0xb20] ;  /* 0x00016400ff04a7ac */ /* 0x000ea40008000800 */
[----:B--2---:R-:W-:Y:S04]  /*48f0*/  @!UP2 USHF.R.U32.HI UR6, URZ, UR4, UR6 ;  /* 0x00000004ff06a299 */ /* 0x004fe80008011606 */
[----:B------:R-:W-:Y:S04]  /*4900*/  @!UP2 USEL UR6, UR7, UR6, !UP0 ;  /* 0x000000060706a287 */ /* 0x000fe8000c000000 */
[----:B------:R-:W-:Y:S02]  /*4910*/  @!UP2 UIADD3 UR4, UPT, UPT, -UR10, UR6, URZ ;  /* 0x000000060a04a290 */ /* 0x000fe4000fffe1ff */
[----:B------:R-:W-:Y:S02]  /*4920*/  @!UP2 UIADD3 UR6, UPT, UPT, UR10, -UR6, URZ ;  /* 0x800000060a06a290 */ /* 0x000fe4000fffe0ff */
[----:B------:R-:W-:Y:S02]  /*4930*/  @!UP2 UIMAD UR13, UR4, UR5, UR13 ;  /* 0x00000005040da2a4 */ /* 0x000fe4000f8e020d */
[----:B------:R-:W-:Y:S01]  /*4940*/  @!UP2 UIMAD UR7, UR6, UR22, UR7 ;  /* 0x000000160607a2a4 */ /* 0x000fe2000f8e0207 */
[----:B------:R-:W-:Y:S11]  /*4950*/  BRA.U UP3, `(.L_x_87) ;  /* 0x0000000103107547 */ /* 0x000ff6000b800000 */
[----:B------:R-:W-:Y:S04]  /*4960*/  MOV R7, UR34 ;  /* 0x0000002200077c02 */ /* 0x000fe80008000f00 */
[----:B------:R-:W-:Y:S04]  /*4970*/  SHF.L.U32 R7, R7, 0x1f, RZ ;  /* 0x0000001f07077819 */ /* 0x000fe800000006ff */
[----:B------:R-:W2:Y:S02]  /*4980*/  SYNCS.PHASECHK.TRANS64.TRYWAIT P2, [UR17+0x48], R7 ;  /* 0x00004807ff0075a7 */ /* 0x000ea40008041111 */
[----:B--2---:R-:W-:Y:S05]  /*4990*/  @!P2 BRA `(.L_x_88) ;  /* 0x000000280078a947 */ /* 0x004fea0003800000 */
.L_x_87:
[----:B------:R-:W-:Y:S05]  /*49a0*/  @!P1 BRA `(.L_x_89) ;  /* 0x0000000000309947 */ /* 0x000fea0003800000 */
[----:B------:R-:W-:Y:S01]  /*49b0*/  ISETP.NE.U32.AND P1, PT, R2, RZ, PT ;  /* 0x000000ff0200720c */ /* 0x000fe20003f25070 */
[----:B------:R-:W2:Y:S01]  /*49c0*/  LDCU.64 UR4, c[0x0][0x358] ;  /* 0x00006b00ff0477ac */ /* 0x000ea20008000a00 */
[----:B------:R-:W-:Y:S02]  /*49d0*/  IMAD.MOV.U32 R81, RZ, RZ, 0x1 ;  /* 0x00000001ff517424 */ /* 0x000fe400078e00ff */
[----:B------:R-:W-:Y:S11]  /*49e0*/  ISETP.NE.AND.EX P1, PT, R3, RZ, PT, P1 ;  /* 0x000000ff0300720c */ /* 0x000ff60003f25310 */
[----:B------:R-:W-:Y:S02]  /*49f0*/  @!UPT UIADD3 URZ, UPT, UPT, URZ, URZ, URZ ;  /* 0x000000fffffff290 */ /* 0x000fe4000fffe0ff */
[----:B------:R-:W3:Y:S01]  /*4a00*/  @P1 LDC.64 R8, c[0x0][0x888] ;  /* 0x00022200ff081b82 */ /* 0x000ee20000000a00 */
[----:B-1----:R-:W-:Y:S04]  /*4a10*/  @P1 IMAD R0, R4, UR36, RZ ;  /* 0x0000002404001c24 */ /* 0x002fe8000f8e02ff */
[----:B---3--:R-:W-:Y:S04]  /*4a20*/  @P1 IMAD.WIDE R8, R0, 0x4, R8 ;  /* 0x0000000400081825 */ /* 0x008fe800078e0208 */
[----:B------:R-:W-:Y:S01]  /*4a30*/  HFMA2 R0, -RZ, RZ, 0, 5.9604644775390625e-08 ;  /* 0x00000001ff007431 */ /* 0x000fe200000001ff */
[----:B--2--5:R2:W5:Y:S04]  /*4a40*/  @P1 LDG.E R40, desc[UR4][R8.64] ;  /* 0x0000000408281981 */ /* 0x024568000c1e1900 */
[----:B------:R-:W-:Y:S01]  /*4a50*/  @!P1 PRMT R81, R0, 0x7610, R81 ;  /* 0x0000761000519816 */ /* 0x000fe20000000051 */
[----:B--2---:R-:W3:Y:S06]  /*4a60*/  @!P1 LDC R40, c[0x0][0x880] ;  /* 0x00022000ff289b82 */ /* 0x004eec0000000800 */
.L_x_89:
[----:B---3-5:R-:W-:Y:S01]  /*4a70*/  @!P0 ISETP.EQ.AND P1, PT, R40, RZ, PT ;  /* 0x000000ff2800820c */ /* 0x028fe20003f22270 */
[----:B------:R-:W-:Y:S01]  /*4a80*/  @!UPT UIADD3 URZ, UPT, UPT, URZ, URZ, URZ ;  /* 0x000000fffffff290 */ /* 0x000fe2000fffe0ff */
[----:B------:R-:W-:Y:S11]  /*4a90*/  @!P0 BRA `(.L_x_90) ;  /* 0x0000000000188947 */ /* 0x000ff60003800000 */
[----:B------:R-:W-:Y:S02]  /*4aa0*/  LOP3.LUT P0, RZ, R81, 0xff, RZ, 0xc0, !PT ;  /* 0x000000ff51ff7812 */ /* 0x000fe4000780c0ff */
[----:B------:R-:W-:Y:S04]  /*4ab0*/  ISETP.NE.U32.AND P1, PT, R2, RZ, PT ;  /* 0x000000ff0200720c */ /* 0x000fe80003f25070 */
[----:B------:R-:W-:Y:S04]  /*4ac0*/  ISETP.NE.AND.EX P1, PT, R3, RZ, PT, P1 ;  /* 0x000000ff0300720c */ /* 0x000fe80003f25310 */
[----:B------:R-:W-:Y:S03]  /*4ad0*/  PLOP3.LUT P1, PT, P1, PT, PT, 0x8, 0x80 ;  /* 0x000000000080781c */ /* 0x000fe60000f2e170 */
[----:B------:R-:W-:Y:S11]  /*4ae0*/  @P0 ISETP.EQ.AND P1, PT, R40, RZ, PT ;  /* 0x000000ff2800020c */ /* 0x000ff60003f22270 */
[----:B------:R-:W-:Y:S02]  /*4af0*/  @!UPT UIADD3 URZ, UPT, UPT, URZ, URZ, URZ ;  /* 0x000000fffffff290 */ /* 0x000fe4000fffe0ff */
.L_x_90:
[----:B------:R-:W2:Y:S01]  /*4b00*/  SYNCS.PHASECHK.TRANS64.TRYWAIT P0, [UR17+0x38], R6 ;  /* 0x00003806ff0075a7 */ /* 0x000ea20008001111 */
[----:B------:R-:W-:Y:S02]  /*4b10*/  ELECT P2, URZ, PT ;  /* 0x0000000000ff782f */ /* 0x000fe40003840000 */
[----:B------:R-:W-:Y:S01]  /*4b20*/  IADD3 R14, PT, PT, R14, 0x1, RZ ;  /* 0x000000010e0e7810 */ /* 0x000fe20007ffe0ff */
[----:B--2---:R-:W-:Y:S10]  /*4b30*/  @!P0 BRA `(.L_x_91) ;  /* 0x0000002800288947 */ /* 0x004ff40003800000 */
.L_x_143:
[----:B------:R-:W-:Y:S01]  /*4b40*/  PLOP3.LUT P1, PT, P1, P2, PT, 0xf2, 0x2f ;  /* 0x00000000002f781c */ /* 0x000fe20000f25e72 */
[----:B------:R-:W-:Y:S01]  /*4b50*/  UMOV UR18, 0x0 ;  /* 0x0000000000127882 */ /* 0x000fe20000000000 */
[----:B------:R-:W-:Y:S01]  /*4b60*/  UMOV UR19, 0x10000000 ;  /* 0x1000000000137882 */ /* 0x000fe20000000000 */
[----:B------:R-:W-:Y:S01]  /*4b70*/  UMOV UR12, UR36 ;  /* 0x00000024000c7c82 */ /* 0x000fe20008000000 */
[----:B------:R-:W-:Y:S01]  /*4b80*/  LOP3.LUT R15, R15, 0x1, RZ, 0x3c, !PT ;  /* 0x000000010f0f7812 */ /* 0x000fe200078e3cff */
[----:B------:R-:W-:Y:S01]  /*4b90*/  UPLOP3.LUT UP3, UPT, UPT, UPT, UPT, 0x80, 0x8 ;  /* 0x000000000008789c */ /* 0x000fe20003f6f070 */
[----:B------:R-:W-:Y:S07]  /*4ba0*/  UMOV UR36, UR24 ;  /* 0x0000001800247c82 */ /* 0x000fee0008000000 */
[----:B-1----:R-:W-:Y:S01]  /*4bb0*/  @!P1 IADD3 R6, P0, PT, R16, 0x580, RZ ;  /* 0x0000058010069810 */ /* 0x002fe20007f1e0ff */
[----:B------:R-:W-:Y:S03]  /*4bc0*/  VOTEU.ALL UP0, P1 ;  /* 0x0000000000ff7886 */ /* 0x000fe60000800000 */
[----:B------:R-:W-:Y:S01]  /*4bd0*/  @!P1 R2UR UR5, R6 ;  /* 0x00000000060592ca */ /* 0x000fe200000e0000 */
[----:B------:R-:W-:Y:S01]  /*4be0*/  @!P1 IMAD.X R0, RZ, RZ, R17, P0 ;  /* 0x000000ffff009224 */ /* 0x000fe200000e0611 */
[----:B------:R-:W-:Y:S01]  /*4bf0*/  @!UP0 USHF.L.U32 UR10, UR46, 0x6, URZ ;  /* 0x000000062e0a8899 */ /* 0x000fe200080006ff */
[----:B------:R-:W-:Y:S01]  /*4c00*/  ISETP.NE.AND P0, PT, R14, 0x2, PT ;  /* 0x000000020e00780c */ /* 0x000fe20003f05270 */
[----:B------:R-:W-:Y:S02]  /*4c10*/  @!UP0 USHF.L.U32 UR11, UR45, 0x6, URZ ;  /* 0x000000062d0b8899 */ /* 0x000fe400080006ff */
[----:B------:R-:W-:Y:S01]  /*4c20*/  @!P1 R2UR UR4, R0 ;  /* 0x00000000000492ca */ /* 0x000fe200000e0000 */
[----:B------:R-:W-:Y:S01]  /*4c30*/  @!UP0 UIADD3 UR8, UPT, UPT, UR17, 0x200, URZ ;  /* 0x0000020011088890 */ /* 0x000fe2000fffe0ff */
[----:B------:R-:W-:Y:S01]  /*4c40*/  SEL R0, RZ, 0x1, P0 ;  /* 0x00000001ff007807 */ /* 0x000fe20000000000 */
[----:B------:R-:W-:Y:S01]  /*4c50*/  @!UP0 UIADD3 UR9, UPT, UPT, UR17, 0x30, URZ ;  /* 0x0000003011098890 */ /* 0x000fe2000fffe0ff */
[----:B------:R-:W-:Y:S01]  /*4c60*/  SEL R14, R14, RZ, P0 ;  /* 0x000000ff0e0e7207 */ /* 0x000fe20000000000 */
[----:B------:R-:W-:Y:S01]  /*4c70*/  VOTEU.ALL UP0, P1 ;  /* 0x0000000000ff7886 */ /* 0x000fe20000800000 */
[----:B------:R-:W-:Y:S01]  /*4c80*/  LOP3.LUT R13, R13, R0, RZ, 0x3c, !PT ;  /* 0x000000000d0d7212 */ /* 0x000fe200078e3cff */
[----:B------:R-:W-:Y:S01]  /*4c90*/  IMAD.U32 R6, RZ, RZ, UR5 ;  /* 0x00000005ff067e24 */ /* 0x000fe2000f8e00ff */
[----:B------:R-:W-:Y:S02]  /*4ca0*/  UIADD3 UR46, UPT, UPT, UR7, UR57, URZ ;  /* 0x00000039072e7290 */ /* 0x000fe4000fffe0ff */
[----:B------:R-:W-:Y:S03]  /*4cb0*/  UIADD3 UR45, UPT, UPT, UR13, UR60, URZ ;  /* 0x0000003c0d2d7290 */ /* 0x000fe6000fffe0ff */
[----:B------:R-:W-:Y:S01]  /*4cc0*/  IMAD.U32 R7, RZ, RZ, UR4 ;  /* 0x00000004ff077e24 */ /* 0x000fe2000f8e00ff */
[----:B------:R-:W-:Y:S04]  /*4cd0*/  @!P1 R2UR UR4, R6 ;  /* 0x00000000060492ca */ /* 0x000fe800000e0000 */
[----:B------:R-:W-:Y:S11]  /*4ce0*/  @!P1 R2UR UR5, R7 ;  /* 0x00000000070592ca */ /* 0x000ff600000e0000 */
[----:B------:R-:W-:Y:S02]  /*4cf0*/  @!UPT UIADD3 URZ, UPT, UPT, URZ, URZ, URZ ;  /* 0x000000fffffff290 */ /* 0x000fe4000fffe0ff */
[----:B------:R2:W-:Y:S01]  /*4d00*/  @!UP0 UTMALDG.3D [UR8], [UR4], desc[UR18] ;  /* 0x00001208040085b4 */ /* 0x0005e20008011000 */
[----:B------:R2:W-:Y:S01]  /*4d10*/  @!P1 SYNCS.ARRIVE.TRANS64.RED.A0TR RZ, [UR17+0x30], R12 ;  /* 0x0000300cffff99a7 */ /* 0x0005e20008300411 */
[----:B------:R-:W-:Y:S01]  /*4d20*/  SYNCS.ARRIVE.TRANS64.RED.A1T0 RZ, [UR55], RZ ;  /* 0x000000ffffff79a7 */ /* 0x000fe20008100437 */
[----:B------:R-:W-:Y:S05]  /*4d30*/  BRA.U UP1, `(.L_x_92) ;  /* 0xfffffff5018c7547 */ /* 0x000fea000b83ffff */
[----:B------:R-:W-:Y:S07]  /*4d40*/  MOV R0, UR17 ;  /* 0x0000001100007c02 */ /* 0x000fee0008000f00 */
.L_x_93:
[----:B-1----:R-:W-:-:S04]  /*4d50*/  SHF.L.U32 R2, R15, 0x1f, RZ ;  /* 0x0000001f0f027819 */ /* 0x002fc800000006ff */
[----:B------:R1:W3:Y:S03]  /*4d60*/  SYNCS.PHASECHK.TRANS64.TRYWAIT P0, [R0+URZ+0x38], R2 ;  /* 0x00003802000075a7 */ /* 0x0002e600080011ff */
[----:B---3--:R-:W-:Y:S05]  /*4d70*/  @!P0 NANOSLEEP.SYNCS 0x989680 ;  /* 0x009896800000895d */ /* 0x008fea0003900000 */
[----:B------:R-:W3:Y:S02]  /*4d80*/  @!P0 SYNCS.PHASECHK.TRANS64 P0, [R0+URZ+0x38], R2 ;  /* 0x00003802000085a7 */ /* 0x000ee400080010ff */
[----:B--23--:R-:W-:Y:S05]  /*4d90*/  @P0 EXIT ;  /* 0x000000000000094d */ /* 0x00cfea0003800000 */
[----:B------:R-:W-:Y:S05]  /*4da0*/  BRA `(.L_x_93) ;  /* 0xfffffffc00e87947 */ /* 0x000fea000383ffff */
.L_x_84:
[----:B------:R-:W-:-:S06]  /*4db0*/  UISETP.GE.AND UP0, UPT, UR18, 0x4, UPT ;  /* 0x000000041200788c */ /* 0x000fcc000bf06270 */
[----:B------:R-:W-:-:S13]  /*4dc0*/  PLOP3.LUT P0, PT, PT, PT, UP0, 0x80, 0x8 ;  /* 0x000000000008781c */ /* 0x000fda0003f0f008 */
[----:B------:R-:W-:Y:S05]  /*4dd0*/  @!P0 EXIT ;  /* 0x000000000000894d */ /* 0x000fea0003800000 */
[----:B------:R-:W-:Y:S01]  /*4de0*/  BAR.SYNC.DEFER_BLOCKING 0x6, 0xa0 ;  /* 0x0182800000007b1d */ /* 0x000fe20000010000 */
[C---:B------:R-:W-:Y:S01]  /*4df0*/  IMAD.SHL.U32 R6, R78.reuse, 0x40, RZ ;  /* 0x000000404e067824 */ /* 0x040fe200078e00ff */
[----:B------:R-:W-:Y:S01]  /*4e00*/  SHF.R.U32.HI R7, RZ, 0x1, R78 ;  /* 0x00000001ff077819 */ /* 0x000fe2000001164e */
[C---:B------:R-:W-:Y:S01]  /*4e10*/  IMAD.SHL.U32 R4, R78.reuse, 0x8, RZ ;  /* 0x000000084e047824 */ /* 0x040fe200078e00ff */
[----:B------:R-:W-:Y:S01]  /*4e20*/  CS2R R86, SRZ ;  /* 0x0000000000567805 */ /* 0x000fe2000001ff00 */
[----:B------:R-:W-:Y:S01]  /*4e30*/  IMAD.U32 R37, R78, 0x10000, RZ ;  /* 0x000100004e257824 */ /* 0x000fe200078e00ff */
[----:B------:R-:W-:Y:S01]  /*4e40*/  UMOV UR44, 0x400 ;  /* 0x00000400002c7882 */ /* 0x000fe20000000000 */
[C---:B------:R-:W-:Y:S01]  /*4e50*/  LOP3.LUT R5, R6.reuse, 0x180, RZ, 0xc0, !PT ;  /* 0x0000018006057812 */ /* 0x040fe200078ec0ff */
[----:B------:R-:W-:Y:S01]  /*4e60*/  ULEA UR44, UR55, UR44, 0x18 ;  /* 0x0000002c372c7291 */ /* 0x000fe2000f8ec0ff */
[----:B------:R-:W-:Y:S01]  /*4e70*/  LOP3.LUT R6, R6, 0x640, RZ, 0xc0, !PT ;  /* 0x0000064006067812 */ /* 0x000fe200078ec0ff */
[----:B------:R-:W1:Y:S01]  /*4e80*/  LDC.64 R74, c[0x0][0x888] ;  /* 0x00022200ff4a7b82 */ /* 0x000e620000000a00 */
[----:B------:R-:W-:Y:S01]  /*4e90*/  LOP3.LUT R4, R5, 0x30, R4, 0xf8, !PT ;  /* 0x0000003005047812 */ /* 0x000fe200078ef804 */
[----:B------:R-:W-:Y:S01]  /*4ea0*/  IMAD.SHL.U32 R5, R82, 0x800, RZ ;  /* 0x0000080052057824 */ /* 0x000fe200078e00ff */
[----:B------:R-:W-:Y:S01]  /*4eb0*/  UIADD3 UR4, UPT, UPT, UR44, 0x1200, URZ ;  /* 0x000012002c047890 */ /* 0x000fe2000fffe0ff */
[----:B------:R-:W-:Y:S01]  /*4ec0*/  IMAD.SHL.U32 R79, R78, 0x10, RZ ;  /* 0x000000104e4f7824 */ /* 0x000fe200078e00ff */
[----:B------:R-:W-:Y:S01]  /*4ed0*/  LOP3.LUT R4, R4, 0x20, R7, 0x78, !PT ;  /* 0x0000002004047812 */ /* 0x000fe200078e7807 */
[----:B------:R-:W-:Y:S01]  /*4ee0*/  IMAD.MOV.U32 R36, RZ, RZ, RZ ;  /* 0x000000ffff247224 */ /* 0x000fe200078e00ff */
[----:B------:R-:W-:Y:S01]  /*4ef0*/  LOP3.LUT R5, R6, 0x800, R5, 0xf8, !PT ;  /* 0x0000080006057812 */ /* 0x000fe200078ef805 */
[----:B------:R-:W2:Y:S01]  /*4f00*/  LDC.64 R76, c[0x0][0x890] ;  /* 0x00022400ff4c7b82 */ /* 0x000ea20000000a00 */
[----:B------:R-:W-:-:S02]  /*4f10*/  LOP3.LUT R79, R79, 0x20, RZ, 0xc0, !PT ;  /* 0x000000204f4f7812 */ /* 0x000fc400078ec0ff */
[----:B------:R-:W-:Y:S02]  /*4f20*/  CS2R R84, SRZ ;  /* 0x0000000000547805 */ /* 0x000fe4000001ff00 */
[----:B------:R-:W-:Y:S01]  /*4f30*/  LOP3.LUT R80, R5, R4, RZ, 0xfc, !PT ;  /* 0x0000000405507212 */ /* 0x000fe200078efcff */
[----:B------:R-:W-:Y:S01]  /*4f40*/  IMAD.SHL.U32 R5, R82, 0x200000, RZ ;  /* 0x0020000052057824 */ /* 0x000fe200078e00ff */
[----:B------:R-:W3:Y:S01]  /*4f50*/  LDCU UR53, c[0x0][0x370] ;  /* 0x00006e00ff3577ac */ /* 0x000ee20008000800 */
[----:B------:R-:W4:Y:S01]  /*4f60*/  LDS R0, [UR44+0x100] ;  /* 0x0001002cff007984 */ /* 0x000f220008000800 */
[----:B------:R-:W-:Y:S01]  /*4f70*/  IMAD.U32 R88, RZ, RZ, UR4 ;  /* 0x00000004ff587e24 */ /* 0x000fe2000f8e00ff */
[----:B------:R-:W1:Y:S01]  /*4f80*/  LDC.64 R72, c[0x0][0x8b0] ;  /* 0x00022c00ff487b82 */ /* 0x000e620000000a00 */
[----:B------:R-:W-:Y:S01]  /*4f90*/  LOP3.LUT R5, R5, 0x200000, RZ, 0xc0, !PT ;  /* 0x0020000005057812 */ /* 0x000fe200078ec0ff */
[----:B------:R-:W-:Y:S01]  /*4fa0*/  VIADD R4, R80, UR44 ;  /* 0x0000002c50047c36 */ /* 0x000fe20008000000 */
[----:B------:R-:W1:Y:S02]  /*4fb0*/  LDCU.64 UR62, c[0x0][0x348] ;  /* 0x00006900ff3e77ac */ /* 0x000e640008000a00 */
[----:B------:R-:W-:-:S02]  /*4fc0*/  LOP3.LUT R37, R5, 0x400000, R37, 0xf8, !PT ;  /* 0x0040000005257812 */ /* 0x000fc400078ef825 */
[----:B------:R-:W-:Y:S01]  /*4fd0*/  IADD3 R79, PT, PT, -R79, 0x200, R4 ;  /* 0x000002004f4f7810 */ /* 0x000fe20007ffe104 */
[----:B------:R-:W1:Y:S01]  /*4fe0*/  LDC.64 R70, c[0x0][0x8a8] ;  /* 0x00022a00ff467b82 */ /* 0x000e620000000a00 */
[----:B------:R-:W1:Y:S01]  /*4ff0*/  LDCU UR41, c[0x0][0xb0c] ;  /* 0x00016180ff2977ac */ /* 0x000e620008000800 */
[----:B------:R-:W1:Y:S01]  /*5000*/  LDCU UR39, c[0x0][0xb30] ;  /* 0x00016600ff2777ac */ /* 0x000e620008000800 */
[----:B------:R-:W1:Y:S01]  /*5010*/  LDCU.64 UR58, c[0x0][0x888] ;  /* 0x00011100ff3a77ac */ /* 0x000e620008000a00 */
[----:B------:R-:W1:Y:S01]  /*5020*/  LDCU.64 UR42, c[0x0][0xb28] ;  /* 0x00016500ff2a77ac */ /* 0x000e620008000a00 */
[----:B------:R-:W1:Y:S01]  /*5030*/  LDCU.128 UR48, c[0x0][0xb10] ;  /* 0x00016200ff3077ac */ /* 0x000e620008000c00 */
[----:B------:R-:W1:Y:S01]  /*5040*/  LDCU UR52, c[0x0][0x374] ;  /* 0x00006e80ff3477ac */ /* 0x000e620008000800 */
[----:B------:R-:W-:Y:S01]  /*5050*/  UIADD3 UR56, UPT, UPT, UR44, 0x200, URZ ;  /* 0x000002002c387890 */ /* 0x000fe2000fffe0ff */
[----:B--234-:R-:W-:-:S11]  /*5060*/  IMAD.IADD R37, R0, 0x1, R37 ;  /* 0x0000000100257824 */ /* 0x01cfd600078e0225 */
.L_x_111:
[----:B------:R-:W-:Y:S02]  /*5070*/  LEA R3, R84, UR44, 0x3 ;  /* 0x0000002c54037c11 */ /* 0x000fe4000f8e18ff */
[----:B------:R-:W-:Y:S02]  /*5080*/  SHF.L.U32 R0, R86, 0x1f, RZ ;  /* 0x0000001f56007819 */ /* 0x000fe400000006ff */
[----:B------:R-:W-:Y:S02]  /*5090*/  LEA R4, R84, UR44, 0x4 ;  /* 0x0000002c54047c11 */ /* 0x000fe4000f8e20ff */
[----:B--2---:R-:W2:Y:S02]  /*50a0*/  SYNCS.PHASECHK.TRANS64.TRYWAIT P0, [R3+URZ+0x50], R0 ;  /* 0x00005000030075a7 */ /* 0x004ea400080011ff */
[----:B-12---:R-:W-:Y:S05]  /*50b0*/  @!P0 BRA `(.L_x_94) ;  /* 0x0000002000e08947 */ /* 0x006fea0003800000 */
.L_x_144:
[----:B------:R-:W3:Y:S01]  /*50c0*/  LDS.128 R4, [R4+0xe0] ;  /* 0x0000e00004047984 */ /* 0x000ee20000000c00 */
[----:B------:R-:W-:Y:S01]  /*50d0*/  UISETP.GE.AND UP0, UPT, UR40, 0x1, UPT ;  /* 0x000000012800788c */ /* 0x000fe2000bf06270 */
[----:B------:R-:W-:Y:S01]  /*50e0*/  @!PT LDS RZ, [RZ] ;  /* 0x00000000fffff984 */ /* 0x000fe20000000800 */
[----:B------:R-:W-:Y:S01]  /*50f0*/  @!PT LDS RZ, [RZ] ;  /* 0x00000000fffff984 */ /* 0x000fe20000000800 */
[----:B------:R-:W-:Y:S01]  /*5100*/  @!PT LDS RZ, [RZ] ;  /* 0x00000000fffff984 */ /* 0x000fe20000000800 */
[----:B------:R-:W-:Y:S01]  /*5110*/  @!PT LDS RZ, [RZ] ;  /* 0x00000000fffff984 */ /* 0x000fe20000000800 */
[----:B------:R4:W-:Y:S06]  /*5120*/  MEMBAR.ALL.CTA ;  /* 0x0000000000007992 */ /* 0x0009ec0000008000 */
[----:B----4-:R-:W4:Y:S01]  /*5130*/  FENCE.VIEW.ASYNC.S ;  /* 0x00000000000073c6 */ /* 0x010f220000000000 */
[----:B---3--:R-:W-:Y:S11]  /*5140*/  LOP3.LUT P0, RZ, R6, 0x1, RZ, 0xc0, !PT ;  /* 0x0000000106ff7812 */ /* 0x008ff6000780c0ff */
[----:B------:R-:W-:Y:S02]  /*5150*/  @!UPT UIADD3 URZ, UPT, UPT, URZ, URZ, URZ ;  /* 0x000000fffffff290 */ /* 0x000fe4000fffe0ff */
[----:B----4-:R-:W-:Y:S01]  /*5160*/  VOTEU.ANY UP1, P0 ;  /* 0x0000000000ff7886 */ /* 0x010fe20000020100 */
[----:B------:R-:W-:Y:S01]  /*5170*/  PLOP3.LUT P0, PT, PT, PT, UP1, 0x80, 0x8 ;  /* 0x000000000008781c */ /* 0x000fe20003f0f018 */
[----:B------:R-:W-:Y:S11]  /*5180*/  UP2UR UR47, UPR, URZ, 0x2 ;  /* 0x00000002ff2f7883 */ /* 0x000ff60008000000 */
[----:B------:R-:W-:Y:S01]  /*5190*/  @!UPT UIADD3 URZ, UPT, UPT, URZ, URZ, URZ ;  /* 0x000000fffffff290 */ /* 0x000fe2000fffe0ff */
        /* <DEDUP_REMOVED lines=13> */
[----:B------:R-:W3:Y:S01]  /*5270*/  LDCU UR12, c[0x0][0xb20] ;  /* 0x00016400ff0c77ac */ /* 0x000ee20008000800 */
[----:B-1----:R-:W-:Y:S02]  /*5280*/  UIMAD.WIDE.U32 UR4, UR52, UR51, URZ ;  /* 0x00000033340472a5 */ /* 0x002fe4000f8e00ff */
[----:B------:R-:W-:Y:S02]  /*5290*/  UIMAD.WIDE.U32 UR6, UR53, UR48, URZ ;  /* 0x00000030350672a5 */ /* 0x000fe4000f8e00ff */
[----:B------:R-:W-:Y:S02]  /*52a0*/  UISETP.NE.AND UP0, UPT, UR50, 0x1, UPT ;  /* 0x000000013200788c */ /* 0x000fe4000bf05270 */
[----:B------:R-:W-:Y:S02]  /*52b0*/  UIMAD.WIDE.U32 UR8, UR37, UR51, URZ ;  /* 0x00000033250872a5 */ /* 0x000fe4000f8e00ff */
[----:B------:R-:W-:Y:S02]  /*52c0*/  UIMAD.WIDE.U32 UR10, UR38, UR48, URZ ;  /* 0x00000030260a72a5 */ /* 0x000fe4000f8e00ff */
[----:B------:R-:W-:Y:S02]  /*52d0*/  UISETP.NE.AND UP1, UPT, UR41, 0x1, UPT ;  /* 0x000000012900788c */ /* 0x000fe4000bf25270 */
[----:B------:R-:W-:Y:S01]  /*52e0*/  UISETP.NE.AND UP2, UPT, UR40, 0x1, UPT ;  /* 0x000000012800788c */ /* 0x000fe2000bf45270 */
[----:B------:R-:W-:Y:S02]  /*52f0*/  UMOV UR4, UR5 ;  /* 0x0000000500047c82 */ /* 0x000fe40008000000 */
[----:B---3--:R-:W-:Y:S03]  /*5300*/  USHF.R.U32.HI UR5, URZ, UR12, UR4 ;  /* 0x0000000cff057299 */ /* 0x008fe60008011604 */
[----:B------:R-:W-:Y:S02]  /*5310*/  UMOV UR4, UR7 ;  /* 0x0000000700047c82 */ /* 0x000fe40008000000 */
[----:B------:R-:W-:Y:S02]  /*5320*/  USHF.R.U32.HI UR7, URZ, UR49, UR4 ;  /* 0x00000031ff077299 */ /* 0x000fe40008011604 */
[----:B------:R-:W-:Y:S02]  /*5330*/  USEL UR4, UR52, UR5, !UP0 ;  /* 0x0000000534047287 */ /* 0x000fe4000c000000 */
[----:B------:R-:W-:Y:S01]  /*5340*/  USEL UR7, UR53, UR7, !UP1 ;  /* 0x0000000735077287 */ /* 0x000fe2000c800000 */
[----:B------:R-:W-:Y:S01]  /*5350*/  UMOV UR5, UR9 ;  /* 0x0000000900057c82 */ /* 0x000fe20008000000 */
[----:B------:R-:W-:Y:S02]  /*5360*/  UIMAD.WIDE.U32 UR8, UR4, UR42, URZ ;  /* 0x0000002a040872a5 */ /* 0x000fe4000f8e00ff */
[----:B------:R-:W-:Y:S03]  /*5370*/  USHF.R.U32.HI UR6, URZ, UR12, UR5 ;  /* 0x0000000cff067299 */ /* 0x000fe60008011605 */
[----:B------:R-:W-:Y:S01]  /*5380*/  UMOV UR5, UR11 ;  /* 0x0000000b00057c82 */ /* 0x000fe20008000000 */
[----:B------:R-:W-:Y:S02]  /*5390*/  UIMAD.WIDE.U32 UR10, UR7, UR42, URZ ;  /* 0x0000002a070a72a5 */ /* 0x000fe4000f8e00ff */
[----:B------:R-:W-:Y:S02]  /*53a0*/  USHF.R.U32.HI UR12, URZ, UR49, UR5 ;  /* 0x00000031ff0c7299 */ /* 0x000fe40008011605 */
[----:B------:R-:W-:Y:S01]  /*53b0*/  USEL UR6, UR37, UR6, !UP0 ;  /* 0x0000000625067287 */ /* 0x000fe2000c000000 */
[----:B------:R-:W-:Y:S02]  /*53c0*/  UMOV UR5, UR9 ;  /* 0x0000000900057c82 */ /* 0x000fe40008000000 */
[----:B------:R-:W-:Y:S01]  /*53d0*/  UMOV UR10, UR11 ;  /* 0x0000000b000a7c82 */ /* 0x000fe20008000000 */
[----:B------:R-:W-:Y:S02]  /*53e0*/  @UP2 USHF.R.U32.HI UR4, URZ, UR43, UR5 ;  /* 0x0000002bff042299 */ /* 0x000fe40008011605 */
[----:B------:R-:W-:Y:S02]  /*53f0*/  @UP2 USHF.R.U32.HI UR7, URZ, UR43, UR10 ;  /* 0x0000002bff072299 */ /* 0x000fe4000801160a */
[----:B------:R-:W-:Y:S02]  /*5400*/  UIMAD UR4, UR40, UR4, URZ ;  /* 0x00000004280472a4 */ /* 0x000fe4000f8e02ff */
[----:B------:R-:W-:Y:S02]  /*5410*/  UIMAD.WIDE.U32 UR10, UR6, UR42, URZ ;  /* 0x0000002a060a72a5 */ /* 0x000fe4000f8e00ff */
[----:B------:R-:W-:Y:S02]  /*5420*/  USEL UR5, UR38, UR12, !UP1 ;  /* 0x0000000c26057287 */ /* 0x000fe4000c800000 */
[----:B------:R-:W-:Y:S02]  /*5430*/  UIMAD UR8, UR40, UR7, URZ ;  /* 0x00000007280872a4 */ /* 0x000fe4000f8e02ff */
[----:B------:R-:W-:Y:S03]  /*5440*/  UISETP.GE.AND UP0, UPT, UR6, UR4, UPT ;  /* 0x000000040600728c */ /* 0x000fe6000bf06270 */
[----:B------:R-:W-:Y:S01]  /*5450*/  UMOV UR4, UR11 ;  /* 0x0000000b00047c82 */ /* 0x000fe20008000000 */
[----:B------:R-:W-:Y:S02]  /*5460*/  UISETP.GE.OR UP0, UPT, UR5, UR8, UP0 ;  /* 0x000000080500728c */ /* 0x000fe40008706670 */
[----:B------:R-:W-:Y:S02]  /*5470*/  USHF.R.U32.HI UR4, URZ, UR43, UR4 ;  /* 0x0000002bff047299 */ /* 0x000fe40008011604 */
[----:B------:R-:W-:Y:S02]  /*5480*/  UIMAD.WIDE.U32 UR8, UR5, UR42, URZ ;  /* 0x0000002a050872a5 */ /* 0x000fe4000f8e00ff */
[----:B------:R-:W-:Y:S02]  /*5490*/  USEL UR11, UR6, UR4, !UP2 ;  /* 0x00000004060b7287 */ /* 0x000fe4000d000000 */
[----:B------:R-:W-:Y:S02]  /*54a0*/  UIADD3 UR8, UPT, UPT, -UR5, URZ, URZ ;  /* 0x000000ff05087290 */ /* 0x000fe4000fffe1ff */
[----:B------:R-:W-:Y:S01]  /*54b0*/  UIADD3 UR10, UPT, UPT, -UR11, URZ, URZ ;  /* 0x000000ff0b0a7290 */ /* 0x000fe2000fffe1ff */
[----:B------:R-:W-:Y:S01]  /*54c0*/  @!UP0 UMOV UR4, UR9 ;  /* 0x0000000900048c82 */ /* 0x000fe20008000000 */
[----:B------:R-:W-:Y:S02]  /*54d0*/  UIADD3 UR9, UPT, UPT, -UR6, URZ, URZ ;  /* 0x000000ff06097290 */ /* 0x000fe4000fffe1ff */
[----:B------:R-:W-:Y:S02]  /*54e0*/  @!UP0 USHF.R.U32.HI UR4, URZ, UR43, UR4 ;  /* 0x0000002bff048299 */ /* 0x000fe40008011604 */
[----:B------:R-:W-:Y:S02]  /*54f0*/  UIMAD UR10, UR40, UR10, UR6 ;  /* 0x0000000a280a72a4 */ /* 0x000fe4000f8e0206 */
[----:B------:R-:W-:Y:S04]  /*5500*/  @!UP0 USEL UR4, UR5, UR4, !UP2 ;  /* 0x0000000405048287 */ /* 0x000fe8000d000000 */
[----:B------:R-:W-:Y:S02]  /*5510*/  @!UP0 UIMAD UR10, UR7, UR10, UR4 ;  /* 0x0000000a070a82a4 */ /* 0x000fe4000f8e0204 */
[----:B------:R-:W-:Y:S02]  /*5520*/  @!UP0 UIADD3 UR11, UPT, UPT, UR11, -UR4, URZ ;  /* 0x800000040b0b8290 */ /* 0x000fe4000fffe0ff */
[----:B------:R-:W-:Y:S02]  /*5530*/  UIMAD UR7, UR41, UR8, UR38 ;  /* 0x00000008290772a4 */ /* 0x000fe4000f8e0226 */
[----:B------:R-:W-:Y:S02]  /*5540*/  @!UP0 UIMAD UR6, UR11, UR40, UR5 ;  /* 0x000000280b0682a4 */ /* 0x000fe4000f8e0205 */
[----:B------:R-:W-:Y:S01]  /*5550*/  UIMAD UR4, UR50, UR9, UR37 ;  /* 0x00000009320472a4 */ /* 0x000fe2000f8e0225 */
[----:B------:R-:W-:Y:S02]  /*5560*/  @!UP0 UMOV UR5, UR10 ;  /* 0x0000000a00058c82 */ /* 0x000fe40008000000 */
[----:B------:R-:W-:Y:S02]  /*5570*/  UIMAD UR38, UR5, UR41, UR7 ;  /* 0x00000029052672a4 */ /* 0x000fe4000f8e0207 */
[----:B------:R-:W-:Y:S11]  /*5580*/  UIMAD UR37, UR6, UR50, UR4 ;  /* 0x00000032062572a4 */ /* 0x000ff6000f8e0204 */
[----:B------:R-:W-:Y:S01]  /*5590*/  @!UPT UIADD3 URZ, UPT, UPT, URZ, URZ, URZ ;  /* 0x000000fffffff290 */ /* 0x000fe2000fffe0ff */
.L_x_95:
[----:B-1----:R-:W-:Y:S01]  /*55a0*/  UISETP.NE.AND UP0, UPT, UR39, 0x1, UPT ;  /* 0x000000012700788c */ /* 0x002fe2000bf05270 */
[----:B------:R-:W-:Y:S10]  /*55b0*/  IADD3 R84, PT, PT, R84, 0x1, RZ ;  /* 0x0000000154547810 */ /* 0x000ff40007ffe0ff */
[----:B------:R-:W1:Y:S01]  /*55c0*/  @!UP0 LDCU.128 UR12, c[0x0][0xb10] ;  /* 0x00016200ff0c87ac */ /* 0x000e620008000c00 */
[----:B------:R-:W3:Y:S01]  /*55d0*/  @!UP0 LDCU UR5, c[0x0][0xb0c] ;  /* 0x00016180ff0587ac */ /* 0x000ee20008000800 */
[----:B------:R-:W4:Y:S01]  /*55e0*/  @!UP0 LDCU UR10, c[0x0][0xb20] ;  /* 0x00016400ff0a87ac */ /* 0x000f220008000800 */
[----:B-1----:R-:W-:Y:S02]  /*55f0*/  UIMAD.WIDE.U32 UR8, UR38, UR12, URZ ;  /* 0x0000000c260872a5 */ /* 0x002fe4000f8e00ff */
[----:B------:R-:W-:Y:S02]  /*5600*/  UIMAD.WIDE.U32 UR6, UR37, UR15, URZ ;  /* 0x0000000f250672a5 */ /* 0x000fe4000f8e00ff */
[----:B------:R-:W-:Y:S03]  /*5610*/  @!UP0 UISETP.NE.AND UP1, UPT, UR14, 0x1, UPT ;  /* 0x000000010e00888c */ /* 0x000fe6000bf25270 */
[----:B------:R-:W-:Y:S01]  /*5620*/  @!UP0 UMOV UR4, UR9 ;  /* 0x0000000900048c82 */ /* 0x000fe20008000000 */
[----:B---3--:R-:W-:Y:S02]  /*5630*/  @!UP0 UISETP.NE.AND UP2, UPT, UR5, 0x1, UPT ;  /* 0x000000010500888c */ /* 0x008fe4000bf45270 */
[----:B------:R-:W-:Y:S01]  /*5640*/  @!UP0 USHF.R.U32.HI UR4, URZ, UR13, UR4 ;  /* 0x0000000dff048299 */ /* 0x000fe20008011604 */
[----:B------:R-:W-:Y:S02]  /*5650*/  @!UP0 UMOV UR6, UR7 ;  /* 0x0000000700068c82 */ /* 0x000fe40008000000 */
[----:B----4-:R-:W-:Y:S02]  /*5660*/  @!UP0 USHF.R.U32.HI UR6, URZ, UR10, UR6 ;  /* 0x0000000aff068299 */ /* 0x010fe40008011606 */
[----:B------:R-:W-:Y:S02]  /*5670*/  @!UP0 USEL UR7, UR38, UR4, !UP2 ;  /* 0x0000000426078287 */ /* 0x000fe4000d000000 */
[----:B------:R-:W-:Y:S04]  /*5680*/  @!UP0 USEL UR6, UR37, UR6, !UP1 ;  /* 0x0000000625068287 */ /* 0x000fe8000c800000 */
[----:B------:R-:W-:Y:S02]  /*5690*/  @!UP0 UIADD3 UR4, UPT, UPT, -UR7, UR6, URZ ;  /* 0x0000000607048290 */ /* 0x000fe4000fffe1ff */
[----:B------:R-:W-:Y:S02]  /*56a0*/  @!UP0 UIADD3 UR6, UPT, UPT, UR7, -UR6, URZ ;  /* 0x8000000607068290 */ /* 0x000fe4000fffe0ff */
[----:B------:R-:W-:Y:S02]  /*56b0*/  @!UP0 UIMAD UR38, UR4, UR5, UR38 ;  /* 0x00000005042682a4 */ /* 0x000fe4000f8e0226 */
[----:B------:R-:W-:Y:S02]  /*56c0*/  @!UP0 UIMAD UR37, UR6, UR14, UR37 ;  /* 0x0000000e062582a4 */ /* 0x000fe4000f8e0225 */
[----:B------:R-:W-:Y:S09]  /*56d0*/  ULOP3.LUT UP0, URZ, UR56, 0x1b0, URZ, 0xc0, !UPT ;  /* 0x000001b038ff7892 */ /* 0x000ff2000f80c0ff */
[----:B------:R-:W-:Y:S05]  /*56e0*/  BRA.U !UP0, `(.L_x_96) ;  /* 0x0000000108407547 */ /* 0x000fea000b800000 */
[----:B------:R-:W1:Y:S01]  /*56f0*/  LDCU.64 UR8, c[0x4][0x80] ;  /* 0x01001000ff0877ac */ /* 0x000e620008000a00 */
[----:B------:R-:W-:Y:S01]  /*5700*/  MOV R3, 0x0 ;  /* 0x0000000000037802 */ /* 0x000fe20000000f00 */
[----:B------:R-:W-:Y:S02]  /*5710*/  HFMA2 R12, -RZ, RZ, 0, 5.9604644775390625e-08 ;  /* 0x00000001ff0c7431 */ /* 0x000fe400000001ff */
[----:B------:R-:W-:Y:S02]  /*5720*/  IMAD.MOV.U32 R8, RZ, RZ, 0x70 ;  /* 0x00000070ff087424 */ /* 0x000fe400078e00ff */
[----:B------:R-:W-:Y:S01]  /*5730*/  IMAD.MOV.U32 R13, RZ, RZ, RZ ;  /* 0x000000ffff0d7224 */ /* 0x000fe200078e00ff */
[----:B------:R-:W3:Y:S01]  /*5740*/  LDCU.64 UR6, c[0x4][0x88] ;  /* 0x01001100ff0677ac */ /* 0x000ee20008000a00 */
[----:B------:R-:W4:Y:S01]  /*5750*/  LDC.64 R2, c[0x4][R3] ;  /* 0x0100000003027b82 */ /* 0x000f220000000a00 */
[----:B------:R-:W2:Y:S01]  /*5760*/  LDCU.64 UR4, c[0x4][0x8] ;  /* 0x01000100ff0477ac */ /* 0x000ea20008000a00 */
[----:B-1----:R-:W-:Y:S01]  /*5770*/  MOV R5, UR9 ;  /* 0x0000000900057c02 */ /* 0x002fe20008000f00 */
[----:B------:R-:W-:Y:S01]  /*5780*/  IMAD.U32 R4, RZ, RZ, UR8 ;  /* 0x00000008ff047e24 */ /* 0x000fe2000f8e00ff */
[----:B---3--:R-:W-:Y:S01]  /*5790*/  MOV R7, UR7 ;  /* 0x0000000700077c02 */ /* 0x008fe20008000f00 */
[----:B------:R-:W-:Y:S01]  /*57a0*/  IMAD.U32 R6, RZ, RZ, UR6 ;  /* 0x00000006ff067e24 */ /* 0x000fe2000f8e00ff */
[----:B--2---:R-:W-:Y:S01]  /*57b0*/  MOV R11, UR5 ;  /* 0x00000005000b7c02 */ /* 0x004fe20008000f00 */
[----:B------:R-:W-:Y:S02]  /*57c0*/  IMAD.U32 R10, RZ, RZ, UR4 ;  /* 0x00000004ff0a7e24 */ /* 0x000fe4000f8e00ff */
[----:B------:R-:W-:Y:S07]  /*57d0*/  LEPC R20, `(.L_x_96) ;  /* 0x000000001014794e */ /* 0x000fee0000000000 */
[----:B----45:R-:W-:Y:S05]  /*57e0*/  CALL.ABS.NOINC R2 ;  /* 0x0000000002007343 */ /* 0x030fea0003c00000 */
.L_x_96:
[----:B------:R-:W-:Y:S01]  /*57f0*/  LOP3.LUT P0, RZ, R88, 0x1b0, RZ, 0xc0, !PT ;  /* 0x000001b058ff7812 */ /* 0x000fe2000780c0ff */
[----:B------:R-:W-:Y:S11]  /*5800*/  BSSY.RECONVERGENT B6, `(.L_x_97) ;  /* 0x0000013000067945 */ /* 0x000ff60003800200 */
[----:B------:R-:W-:Y:S01]  /*5810*/  @!UPT UIADD3 URZ, UPT, UPT, URZ, URZ, URZ ;  /* 0x000000fffffff290 */ /* 0x000fe2000fffe0ff */
[----:B------:R-:W-:Y:S05]  /*5820*/  @!P0 BRA `(.L_x_98) ;  /* 0x0000000000408947 */ /* 0x000fea0003800000 */
        /* <DEDUP_REMOVED lines=16> */
.L_x_98:
[----:B------:R-:W-:Y:S05]  /*5930*/  BSYNC.RECONVERGENT B6 ;  /* 0x0000000000067941 */ /* 0x000fea0003800200 */
.L_x_97:
[----:B------:R-:W-:Y:S01]  /*5940*/  ISETP.NE.U32.AND P3, PT, R76, RZ, PT ;  /* 0x000000ff4c00720c */ /* 0x000fe20003f65070 */
[----:B------:R-:W-:Y:S01]  /*5950*/  UISETP.NE.AND UP1, UPT, UR61, URZ, UPT ;  /* 0x000000ff3d00728c */ /* 0x000fe2000bf25270 */
[----:B------:R-:W-:Y:S02]  /*5960*/  ISETP.NE.U32.AND P4, PT, R72, RZ, PT ;  /* 0x000000ff4800720c */ /* 0x000fe40003f85070 */
[----:B------:R-:W-:Y:S02]  /*5970*/  ISETP.NE.AND.EX P3, PT, R77, RZ, PT, P3 ;  /* 0x000000ff4d00720c */ /* 0x000fe40003f65330 */
[----:B------:R-:W-:Y:S02]  /*5980*/  PLOP3.LUT P1, PT, PT, PT, PT, 0x8, 0x80 ;  /* 0x000000000080781c */ /* 0x000fe40003f2e170 */
[----:B------:R-:W-:Y:S02]  /*5990*/  PLOP3.LUT P0, PT, PT, PT, UP1, 0x80, 0x8 ;  /* 0x000000000008781c */ /* 0x000fe40003f0f018 */
[----:B------:R-:W-:Y:S02]  /*59a0*/  ISETP.NE.AND.EX P4, PT, R73, RZ, PT, P4 ;  /* 0x000000ff4900720c */ /* 0x000fe40003f85340 */
[----:B------:R-:W1:Y:S09]  /*59b0*/  @UP1 LDCU.64 UR4, c[0x0][0x888] ;  /* 0x00011100ff0417ac */ /* 0x000e720008000a00 */
[----:B------:R-:W-:Y:S01]  /*59c0*/  @P0 PLOP3.LUT P1, PT, P3, PT, PT, 0x80, 0x8 ;  /* 0x000000000008081c */ /* 0x000fe20001f2f070 */
[----:B-1----:R-:W-:Y:S04]  /*59d0*/  @UP1 UISETP.NE.U32.AND UP0, UPT, UR4, URZ, UPT ;  /* 0x000000ff0400128c */ /* 0x002fe8000bf05070 */
[----:B------:R-:W-:Y:S04]  /*59e0*/  @UP1 UISETP.NE.AND.EX UP0, UPT, UR5, URZ, UPT, UP0 ;  /* 0x000000ff0500128c */ /* 0x000fe8000bf05300 */
[----:B------:R-:W-:Y:S01]  /*59f0*/  @UP1 USEL UR4, URZ, 0xffffffff, UP0 ;  /* 0xffffffffff041887 */ /* 0x000fe20008000000 */
[----:B------:R-:W-:Y:S11]  /*5a00*/  @!P3 BRA `(.L_x_99) ;  /* 0x000000000030b947 */ /* 0x000ff60003800000 */
[----:B------:R-:W-:Y:S01]  /*5a10*/  ISETP.NE.U32.AND P2, PT, R74, RZ, PT ;  /* 0x000000ff4a00720c */ /* 0x000fe20003f45070 */
[----:B------:R-:W1:Y:S01]  /*5a20*/  LDCU.64 UR6, c[0x0][0x358] ;  /* 0x00006b00ff0677ac */ /* 0x000e620008000a00 */
[----:B------:R-:W-:Y:S02]  /*5a30*/  IMAD.MOV.U32 R81, RZ, RZ, 0x1 ;  /* 0x00000001ff517424 */ /* 0x000fe400078e00ff */
[----:B------:R-:W-:Y:S11]  /*5a40*/  ISETP.NE.AND.EX P2, PT, R75, RZ, PT, P2 ;  /* 0x000000ff4b00720c */ /* 0x000ff60003f45320 */
[----:B------:R-:W-:Y:S02]  /*5a50*/  @!UPT UIADD3 URZ, UPT, UPT, URZ, URZ, URZ ;  /* 0x000000fffffff290 */ /* 0x000fe4000fffe0ff */
[----:B------:R-:W3:Y:S01]  /*5a60*/  @P2 LDC.64 R2, c[0x0][0x888] ;  /* 0x00022200ff022b82 */ /* 0x000ee20000000a00 */
[----:B--2---:R-:W-:Y:S04]  /*5a70*/  @P2 IMAD R0, R76, UR36, RZ ;  /* 0x000000244c002c24 */ /* 0x004fe8000f8e02ff */
[----:B---3--:R-:W-:Y:S04]  /*5a80*/  @P2 IMAD.WIDE R2, R0, 0x4, R2 ;  /* 0x0000000400022825 */ /* 0x008fe800078e0202 */
[----:B------:R-:W-:Y:S01]  /*5a90*/  HFMA2 R0, -RZ, RZ, 0, 5.9604644775390625e-08 ;  /* 0x00000001ff007431 */ /* 0x000fe200000001ff */
[----:B-1---5:R1:W5:Y:S04]  /*5aa0*/  @P2 LDG.E R40, desc[UR6][R2.64] ;  /* 0x0000000602282981 */ /* 0x022368000c1e1900 */
[----:B------:R-:W-:Y:S01]  /*5ab0*/  @!P2 PRMT R81, R0, 0x7610, R81 ;  /* 0x000076100051a816 */ /* 0x000fe20000000051 */
[----:B-1----:R-:W3:Y:S06]  /*5ac0*/  @!P2 LDC R40, c[0x0][0x880] ;  /* 0x00022000ff28ab82 */ /* 0x002eec0000000800 */
.L_x_99:
[----:B------:R-:W-:Y:S05]  /*5ad0*/  @!P4 BRA `(.L_x_100) ;  /* 0x000000000024c947 */ /* 0x000fea0003800000 */
[----:B------:R-:W-:Y:S01]  /*5ae0*/  ISETP.NE.U32.AND P2, PT, R70, RZ, PT ;  /* 0x000000ff4600720c */ /* 0x000fe20003f45070 */
[----:B------:R-:W1:Y:S03]  /*5af0*/  LDCU.64 UR6, c[0x0][0x358] ;  /* 0x00006b00ff0677ac */ /* 0x000e660008000a00 */
[----:B------:R-:W-:Y:S11]  /*5b00*/  ISETP.NE.AND.EX P2, PT, R71, RZ, PT, P2 ;  /* 0x000000ff4700720c */ /* 0x000ff60003f45320 */
[----:B------:R-:W-:Y:S02]  /*5b10*/  @!UPT UIADD3 URZ, UPT, UPT, URZ, URZ, URZ ;  /* 0x000000fffffff290 */ /* 0x000fe4000fffe0ff */
[----:B------:R-:W4:Y:S01]  /*5b20*/  @P2 LDC.64 R2, c[0x0][0x8a8] ;  /* 0x00022a00ff022b82 */ /* 0x000f220000000a00 */
[----:B--2---:R-:W-:Y:S04]  /*5b30*/  @P2 IMAD R0, R72, UR36, RZ ;  /* 0x0000002448002c24 */ /* 0x004fe8000f8e02ff */
[----:B----4-:R-:W-:Y:S05]  /*5b40*/  @P2 IMAD.WIDE R2, R0, 0x4, R2 ;  /* 0x0000000400022825 */ /* 0x010fea00078e0202 */
[----:B-1---5:R1:W5:Y:S02]  /*5b50*/  @P2 LDG.E R38, desc[UR6][R2.64] ;  /* 0x0000000602262981 */ /* 0x022364000c1e1900 */
[----:B-1----:R-:W4:Y:S02]  /*5b60*/  @!P2 LDC R38, c[0x0][0x8a0] ;  /* 0x00022800ff26ab82 */ /* 0x002f240000000800 */
.L_x_100:
[----:B---3-5:R-:W-:Y:S01]  /*5b70*/  @P0 ISETP.NE.AND P4, PT, R40, RZ, PT ;  /* 0x000000ff2800020c */ /* 0x028fe20003f85270 */
[----:B--2---:R-:W-:Y:S01]  /*5b80*/  IMAD.U32 R0, RZ, RZ, UR4 ;  /* 0x00000004ff007e24 */ /* 0x004fe2000f8e00ff */
[----:B------:R-:W-:Y:S01]  /*5b90*/  @P0 LOP3.LUT P2, RZ, R81, 0xff, RZ, 0xc0, !PT ;  /* 0x000000ff51ff0812 */ /* 0x000fe2000784c0ff */
[----:B------:R-:W-:Y:S01]  /*5ba0*/  BSSY B1, `(.L_x_101) ;  /* 0x0000034000017945 */ /* 0x000fe20003800000 */
[----:B------:R-:W-:Y:S02]  /*5bb0*/  @P0 SEL R2, RZ, 0xffffffff, P4 ;  /* 0xffffffffff020807 */ /* 0x000fe40002000000 */
[----:B------:R-:W-:Y:S02]  /*5bc0*/  CS2R R50, SRZ ;  /* 0x0000000000327805 */ /* 0x000fe4000001ff00 */
[----:B------:R-:W-:Y:S02]  /*5bd0*/  LEA R83, R36, UR44, 0x3 ;  /* 0x0000002c24537c11 */ /* 0x000fe4000f8e18ff */
[----:B------:R-:W-:Y:S02]  /*5be0*/  CS2R R48, SRZ ;  /* 0x0000000000307805 */ /* 0x000fe4000001ff00 */
[----:B------:R-:W-:Y:S02]  /*5bf0*/  @P1 SEL R2, R0, R2, !P2 ;  /* 0x0000000200021207 */ /* 0x000fe40005000000 */
[----:B------:R-:W-:Y:S02]  /*5c00*/  CS2R R46, SRZ ;  /* 0x00000000002e7805 */ /* 0x000fe4000001ff00 */
[----:B------:R-:W-:Y:S02]  /*5c10*/  SHF.L.U32 R4, R87, 0x1f, RZ ;  /* 0x0000001f57047819 */ /* 0x000fe400000006ff */
[----:B------:R-:W-:Y:S02]  /*5c20*/  CS2R R44, SRZ ;  /* 0x00000000002c7805 */ /* 0x000fe4000001ff00 */
[----:B------:R-:W-:Y:S02]  /*5c30*/  @P0 LOP3.LUT R2, R2, 0x1, RZ, 0xc0, !PT ;  /* 0x0000000102020812 */ /* 0x000fe400078ec0ff */
[----:B------:R-:W-:Y:S02]  /*5c40*/  PLOP3.LUT P5, PT, PT, PT, PT, 0x8, 0x80 ;  /* 0x000000000080781c */ /* 0x000fe40003fae170 */
[----:B------:R-:W-:Y:S01]  /*5c50*/  ISETP.NE.U32.OR P1, PT, R2, 0x1, !P0 ;  /* 0x000000010200780c */ /* 0x000fe20004725470 */
[----:B------:R-:W-:Y:S11]  /*5c60*/  IMAD R2, R36, 0x20, R37 ;  /* 0x0000002024027824 */ /* 0x000ff600078e0225 */
[----:B------:R-:W-:Y:S01]  /*5c70*/  @!UPT UIADD3 URZ, UPT, UPT, URZ, URZ, URZ ;  /* 0x000000fffffff290 */ /* 0x000fe2000fffe0ff */
[----:B------:R-:W-:Y:S04]  /*5c80*/  @P1 SHF.L.U32 R0, R85, 0x1f, RZ ;  /* 0x0000001f55001819 */ /* 0x000fe800000006ff */
[----:B------:R-:W1:Y:S01]  /*5c90*/  @P1 SYNCS.PHASECHK.TRANS64.TRYWAIT P0, [UR44+0x30], R0 ;  /* 0x00003000ff0015a7 */ /* 0x000e62000800112c */
[----:B------:R2:W3:Y:S01]  /*5ca0*/  SYNCS.PHASECHK.TRANS64.TRYWAIT P4, [R83+URZ+0x70], R4 ;  /* 0x00007004530075a7 */ /* 0x0004e200080811ff */
[----:B-1----:R-:W-:Y:S01]  /*5cb0*/  @P1 PLOP3.LUT P5, PT, P0, PT, PT, 0x8, 0x80 ;  /* 0x000000000080181c */ /* 0x002fe200007ae170 */
[----:B------:R-:W-:Y:S01]  /*5cc0*/  @!UPT UIADD3 URZ, UPT, UPT, URZ, URZ, URZ ;  /* 0x000000fffffff290 */ /* 0x000fe2000fffe0ff */
[----:B--23--:R-:W-:Y:S11]  /*5cd0*/  @!P1 BRA `(.L_x_102) ;  /* 0x0000000000809947 */ /* 0x00cff60003800000 */
[----:B------:R-:W-:Y:S01]  /*5ce0*/  ISETP.NE.U32.AND P0, PT, RZ, UR58, PT ;  /* 0x0000003aff007c0c */ /* 0x000fe2000bf05070 */
[----:B------:R-:W-:Y:S01]  /*5cf0*/  BSSY B0, `(.L_x_103) ;  /* 0x0000012000007945 */ /* 0x000fe20003800000 */
[----:B------:R-:W-:Y:S02]  /*5d00*/  ISETP.NE.AND P2, PT, R40, RZ, PT ;  /* 0x000000ff2800720c */ /* 0x000fe40003f45270 */
[----:B------:R-:W-:Y:S02]  /*5d10*/  CS2R R46, SRZ ;  /* 0x00000000002e7805 */ /* 0x000fe4000001ff00 */
[----:B------:R-:W-:Y:S02]  /*5d20*/  ISETP.NE.AND.EX P0, PT, RZ, UR59, PT, P0 ;  /* 0x0000003bff007c0c */ /* 0x000fe4000bf05300 */
[----:B------:R-:W-:Y:S02]  /*5d30*/  CS2R R44, SRZ ;  /* 0x00000000002c7805 */ /* 0x000fe4000001ff00 */
[----:B------:R-:W-:Y:S02]  /*5d40*/  LOP3.LUT P1, RZ, R81, 0xff, RZ, 0xc0, !PT ;  /* 0x000000ff51ff7812 */ /* 0x000fe4000782c0ff */
[----:B------:R-:W-:Y:S02]  /*5d50*/  CS2R R50, SRZ ;  /* 0x0000000000327805 */ /* 0x000fe4000001ff00 */
[----:B------:R-:W-:Y:S02]  /*5d60*/  SEL R0, RZ, 0xffffffff, P2 ;  /* 0xffffffffff007807 */ /* 0x000fe40001000000 */
[----:B------:R-:W-:Y:S02]  /*5d70*/  CS2R R48, SRZ ;  /* 0x0000000000307805 */ /* 0x000fe4000001ff00 */
[----:B------:R-:W-:Y:S04]  /*5d80*/  SEL R3, RZ, 0xffffffff, P0 ;  /* 0xffffffffff037807 */ /* 0x000fe80000000000 */
[----:B------:R-:W-:Y:S04]  /*5d90*/  @P3 SEL R0, R3, R0, !P1 ;  /* 0x0000000003003207 */ /* 0x000fe80004800000 */
[----:B------:R-:W-:Y:S04]  /*5da0*/  LOP3.LUT R0, R0, 0x1, RZ, 0xc0, !PT ;  /* 0x0000000100007812 */ /* 0x000fe800078ec0ff */
[----:B------:R-:W-:Y:S01]  /*5db0*/  ISETP.NE.U32.AND P0, PT, R0, 0x1, PT ;  /* 0x000000010000780c */ /* 0x000fe20003f05070 */
[----:B------:R-:W-:Y:S01]  /*5dc0*/  @!UPT UIADD3 URZ, UPT, UPT, URZ, URZ, URZ ;  /* 0x000000fffffff290 */ /* 0x000fe2000fffe0ff */
[----:B------:R-:W-:Y:S11]  /*5dd0*/  @!P5 BRA `(.L_x_104) ;  /* 0x00000000000cd947 */ /* 0x000ff60003800000 */
[----:B------:R-:W-:Y:S04]  /*5de0*/  SHF.L.U32 R3, R85, 0x1f, RZ ;  /* 0x0000001f55037819 */ /* 0x000fe800000006ff */
[----:B------:R-:W1:Y:S02]  /*5df0*/  SYNCS.PHASECHK.TRANS64.TRYWAIT P1, [UR44+0x30], R3 ;  /* 0x00003003ff0075a7 */ /* 0x000e64000802112c */
[----:B-1----:R-:W-:Y:S05]  /*5e00*/  @!P1 BRA `(.L_x_105) ;  /* 0x0000001400a09947 */ /* 0x002fea0003800000 */
.L_x_104:
[----:B------:R-:W-:Y:S05]  /*5e10*/  BSYNC B0 ;  /* 0x0000000000007941 */ /* 0x000fea0003800000 */
.L_x_103:
[----:B------:R2:W3:Y:S01]  /*5e20*/  @P0 LDS.128 R44, [R80+UR44+0x200] ;  /* 0x0002002c502c0984 */ /* 0x0004e20008000c00 */
[----:B------:R-:W-:Y:S01]  /*5e30*/  UIADD3 UR4, UPT, UPT, UR44, 0x38, URZ ;  /* 0x000000382c047890 */ /* 0x000fe2000fffe0ff */
[----:B------:R-:W-:Y:S02]  /*5e40*/  LOP3.LUT R85, R85, 0x1, RZ, 0x3c, !PT ;  /* 0x0000000155557812 */ /* 0x000fe400078e3cff */
[----:B------:R2:W1:Y:S01]  /*5e50*/  @P0 LDS.128 R48, [R79+0x10] ;  /* 0x000010004f300984 */ /* 0x0004620000000c00 */
[----:B------:R-:W-:Y:S01]  /*5e60*/  UPRMT UR4, UR55, 0x654, UR4 ;  /* 0x0000065437047896 */ /* 0x000fe20008000004 */
[----:B------:R-:W-:Y:S01]  /*5e70*/  @!PT LDS RZ, [RZ] ;  /* 0x00000000fffff984 */ /* 0x000fe20000000800 */
[----:B------:R-:W-:Y:S01]  /*5e80*/  @!PT LDS RZ, [RZ] ;  /* 0x00000000fffff984 */ /* 0x000fe20000000800 */
[----:B------:R-:W-:Y:S01]  /*5e90*/  @!PT LDS RZ, [RZ] ;  /* 0x00000000fffff984 */ /* 0x000fe20000000800 */
[----:B------:R-:W-:Y:S01]  /*5ea0*/  @!PT LDS RZ, [RZ] ;  /* 0x00000000fffff984 */ /* 0x000fe20000000800 */
[----:B------:R5:W-:Y:S06]  /*5eb0*/  MEMBAR.ALL.CTA ;  /* 0x0000000000007992 */ /* 0x000bec0000008000 */
[----:B-----5:R-:W5:Y:S02]  /*5ec0*/  FENCE.VIEW.ASYNC.S ;  /* 0x00000000000073c6 */ /* 0x020f640000000000 */
[----:B-----5:R-:W-:Y:S03]  /*5ed0*/  SYNCS.ARRIVE.TRANS64.RED.A1T0 RZ, [UR4], RZ ;  /* 0x000000ffffff79a7 */ /* 0x020fe60008100404 */
.L_x_102:
[----:B------:R-:W-:Y:S05]  /*5ee0*/  BSYNC B1 ;  /* 0x0000000000017941 */ /* 0x000fea0003800000 */
.L_x_101:
[----:B-1----:R-:W-:Y:S04]  /*5ef0*/  SHF.R.U32.HI R0, RZ, 0x15, R2 ;  /* 0x00000015ff007819 */ /* 0x002fe80000011602 */
[----:B------:R-:W-:Y:S01]  /*5f00*/  LOP3.LUT P0, RZ, R0, 0x3, R82, 0x48, !PT ;  /* 0x0000000300ff7812 */ /* 0x000fe20007804852 */
[----:B------:R-:W-:Y:S01]  /*5f10*/  @!UPT UIADD3 URZ, UPT, UPT, URZ, URZ, URZ ;  /* 0x000000fffffff290 */ /* 0x000fe2000fffe0ff */
[----:B------:R-:W-:Y:S11]  /*5f20*/  @P4 BRA `(.L_x_106) ;  /* 0x0000000000084947 */ /* 0x000ff60003800000 */
[----:B------:R-:W1:Y:S02]  /*5f30*/  SYNCS.PHASECHK.TRANS64.TRYWAIT P1, [R83+URZ+0x70], R4 ;  /* 0x00007004530075a7 */ /* 0x000e6400080211ff */
[----:B-1----:R-:W-:Y:S05]  /*5f40*/  @!P1 BRA `(.L_x_107) ;  /* 0x0000001400689947 */ /* 0x002fea0003800000 */
.L_x_106:
[----:B------:R-:W-:Y:S05]  /*5f50*/  @!P0 BRA `(.L_x_108) ;  /* 0x0000000000408947 */ /* 0x000fea0003800000 */
[----:B------:R-:W1:Y:S01]  /*5f60*/  LDCU.64 UR8, c[0x4][0x70] ;  /* 0x01000e00ff0877ac */ /* 0x000e620008000a00 */
[----:B------:R-:W-:Y:S01]  /*5f70*/  MOV R15, 0x0 ;  /* 0x00000000000f7802 */ /* 0x000fe20000000f00 */
[----:B------:R-:W-:Y:S02]  /*5f80*/  HFMA2 R12, -RZ, RZ, 0, 5.9604644775390625e-08 ;  /* 0x00000001ff0c7431 */ /* 0x000fe400000001ff */
[----:B------:R-:W-:Y:S02]  /*5f90*/  IMAD.MOV.U32 R8, RZ, RZ, 0x192 ;  /* 0x00000192ff087424 */ /* 0x000fe400078e00ff */
[----:B------:R-:W-:Y:S01]  /*5fa0*/  IMAD.MOV.U32 R13, RZ, RZ, RZ ;  /* 0x000000ffff0d7224 */ /* 0x000fe200078e00ff */
[----:B------:R-:W5:Y:S01]  /*5fb0*/  LDCU.64 UR6, c[0x4][0x78] ;  /* 0x01000f00ff0677ac */ /* 0x000f620008000a00 */
[----:B------:R-:W2:Y:S01]  /*5fc0*/  LDC.64 R14, c[0x4][R15] ;  /* 0x010000000f0e7b82 */ /* 0x000ea20000000a00 */
[----:B------:R-:W3:Y:S01]  /*5fd0*/  LDCU.64 UR4, c[0x4][0x10] ;  /* 0x01000200ff0477ac */ /* 0x000ee20008000a00 */
[----:B-1----:R-:W-:Y:S01]  /*5fe0*/  MOV R5, UR9 ;  /* 0x0000000900057c02 */ /* 0x002fe20008000f00 */
[----:B------:R-:W-:Y:S01]  /*5ff0*/  IMAD.U32 R4, RZ, RZ, UR8 ;  /* 0x00000008ff047e24 */ /* 0x000fe2000f8e00ff */
[----:B-----5:R-:W-:Y:S01]  /*6000*/  MOV R7, UR7 ;  /* 0x0000000700077c02 */ /* 0x020fe20008000f00 */
[----:B------:R-:W-:Y:S01]  /*6010*/  IMAD.U32 R6, RZ, RZ, UR6 ;  /* 0x00000006ff067e24 */ /* 0x000fe2000f8e00ff */
[----:B---3--:R-:W-:Y:S01]  /*6020*/  MOV R11, UR5 ;  /* 0x00000005000b7c02 */ /* 0x008fe20008000f00 */
[----:B------:R-:W-:Y:S02]  /*6030*/  IMAD.U32 R10, RZ, RZ, UR4 ;  /* 0x00000004ff0a7e24 */ /* 0x000fe4000f8e00ff */
[----:B------:R-:W-:Y:S07]  /*6040*/  LEPC R20, `(.L_x_108) ;  /* 0x000000001014794e */ /* 0x000fee0000000000 */
[----:B--2-4-:R-:W-:Y:S05]  /*6050*/  CALL.ABS.NOINC R14 ;  /* 0x000000000e007343 */ /* 0x014fea0003c00000 */
.L_x_108:
[----:B------:R-:W-:Y:S01]  /*6060*/  LOP3.LUT P0, RZ, R78, 0x60, RZ, 0xc0, !PT ;  /* 0x000000604eff7812 */ /* 0x000fe2000780c0ff */
[----:B------:R-:W-:Y:S05]  /*6070*/  WARPSYNC.ALL ;  /* 0x0000000000007948 */ /* 0x000fea0003800000 */
[----:B------:R-:W-:Y:S01]  /*6080*/  R2UR UR4, R2 ;  /* 0x00000000020472ca */ /* 0x000fe200000e0000 */
[----:B---3--:R-:W-:Y:S01]  /*6090*/  IMAD.U32 R64, R46, 0x10000, RZ ;  /* 0x000100002e407824 */ /* 0x008fe200078e00ff */
[----:B------:R-:W-:Y:S01]  /*60a0*/  SHF.L.U32 R41, R44, 0x10, RZ ;  /* 0x000000102c297819 */ /* 0x000fe200000006ff */
[----:B------:R-:W-:Y:S01]  /*60b0*/  IMAD.U32 R63, R48, 0x10000, RZ ;  /* 0x00010000303f7824 */ /* 0x000fe200078e00ff */
[----:B------:R-:W-:Y:S01]  /*60c0*/  PRMT R39, R44, 0x8880, RZ ;  /* 0x000088802c277816 */ /* 0x000fe200000000ff */
[----:B------:R-:W-:Y:S01]  /*60d0*/  IMAD.U32 R53, R50, 0x10000, RZ ;  /* 0x0001000032357824 */ /* 0x000fe200078e00ff */
[----:B------:R-:W-:Y:S01]  /*60e0*/  SHF.L.U32 R42, R44, 0x8, RZ ;  /* 0x000000082c2a7819 */ /* 0x000fe200000006ff */
[----:B------:R-:W-:Y:S01]  /*60f0*/  BSSY.RECONVERGENT B0, `(.L_x_109) ;  /* 0x000009e000007945 */ /* 0x000fe20003800200 */
[----:B------:R-:W-:Y:S02]  /*6100*/  SHF.R.S32.HI R41, RZ, 0x18, R41 ;  /* 0x00000018ff297819 */ /* 0x000fe40000011429 */
[----:B------:R-:W-:Y:S02]  /*6110*/  SHF.R.S32.HI R42, RZ, 0x18, R42 ;  /* 0x00000018ff2a7819 */ /* 0x000fe4000001142a */
[----:B------:R-:W-:Y:S01]  /*6120*/  SHF.R.S32.HI R43, RZ, 0x18, R44 ;  /* 0x00000018ff2b7819 */ /* 0x000fe2000001142c */
[----:B------:R-:W1:Y:S01]  /*6130*/  LDTM.x32 R4, tmem[UR4] ;  /* 0x00000004000479ee */ /* 0x000e6200082c0000 */
[----:B------:R-:W-:Y:S01]  /*6140*/  NOP ;  /* 0x0000000000007918 */ /* 0x000fe20000000000 */
[----:B------:R-:W-:Y:S02]  /*6150*/  IADD3 R83, PT, PT, R83, 0x90, RZ ;  /* 0x0000009053537810 */ /* 0x000fe40007ffe0ff */
[----:B------:R-:W-:Y:S02]  /*6160*/  PRMT R69, R45, 0x8880, RZ ;  /* 0x000088802d457816 */ /* 0x000fe400000000ff */
[----:B------:R-:W-:Y:S02]  /*6170*/  LOP3.LUT R83, R83, 0xfefffff8, RZ, 0xc0, !PT ;  /* 0xfefffff853537812 */ /* 0x000fe400078ec0ff */
[----:B------:R-:W-:Y:S02]  /*6180*/  SHF.L.U32 R68, R45, 0x10, RZ ;  /* 0x000000102d447819 */ /* 0x000fe400000006ff */
[----:B-1----:R1:W-:Y:S01]  /*6190*/  SYNCS.ARRIVE.TRANS64.RED.A1T0 RZ, [R83+URZ], RZ ;  /* 0x000000ff53ff79a7 */ /* 0x0023e200081004ff */
[----:B------:R-:W-:Y:S02]  /*61a0*/  SHF.R.S32.HI R44, RZ, 0x18, R45 ;  /* 0x00000018ff2c7819 */ /* 0x000fe4000001142d */
[----:B------:R-:W-:Y:S02]  /*61b0*/  PRMT R66, R46, 0x8880, RZ ;  /* 0x000088802e427816 */ /* 0x000fe400000000ff */
[C---:B------:R-:W-:Y:S02]  /*61c0*/  PRMT R60, R47.reuse, 0x8880, RZ ;  /* 0x000088802f3c7816 */ /* 0x040fe400000000ff */
[C---:B------:R-:W-:Y:S02]  /*61d0*/  SHF.L.U32 R59, R47.reuse, 0x10, RZ ;  /* 0x000000102f3b7819 */ /* 0x040fe400000006ff */
[----:B------:R-:W-:Y:S02]  /*61e0*/  SHF.L.U32 R58, R47, 0x8, RZ ;  /* 0x000000082f3a7819 */ /* 0x000fe400000006ff */
[C---:B------:R-:W-:Y:S02]  /*61f0*/  PRMT R65, R48.reuse, 0x8880, RZ ;  /* 0x0000888030417816 */ /* 0x040fe400000000ff */
[----:B------:R-:W-:Y:S01]  /*6200*/  SHF.L.U32 R62, R48, 0x8, RZ ;  /* 0x00000008303e7819 */ /* 0x000fe200000006ff */
[C---:B----4-:R-:W-:Y:S01]  /*6210*/  IMAD R0, R38.reuse, R4, RZ ;  /* 0x0000000426007224 */ /* 0x050fe200078e02ff */
[----:B------:R-:W-:Y:S01]  /*6220*/  SHF.R.S32.HI R4, RZ, 0x18, R68 ;  /* 0x00000018ff047819 */ /* 0x000fe20000011444 */
[C---:B------:R-:W-:Y:S01]  /*6230*/  IMAD R2, R38.reuse, R5, RZ ;  /* 0x0000000526027224 */ /* 0x040fe200078e02ff */
[C---:B------:R-:W-:Y:S01]  /*6240*/  PRMT R57, R49.reuse, 0x8880, RZ ;  /* 0x0000888031397816 */ /* 0x040fe200000000ff */
[C---:B------:R-:W-:Y:S01]  /*6250*/  IMAD R3, R38.reuse, R6, RZ ;  /* 0x0000000626037224 */ /* 0x040fe200078e02ff */
[----:B------:R-:W-:Y:S01]  /*6260*/  SHF.L.U32 R56, R49, 0x10, RZ ;  /* 0x0000001031387819 */ /* 0x000fe200000006ff */
[----:B------:R-:W-:Y:S01]  /*6270*/  IMAD R0, R39, R40, R0 ;  /* 0x0000002827007224 */ /* 0x000fe200078e0200 */
[----:B------:R-:W-:Y:S01]  /*6280*/  MOV R39, R66 ;  /* 0x0000004200277202 */ /* 0x000fe20000000f00 */
[----:B------:R-:W-:Y:S01]  /*6290*/  IMAD R7, R38, R7, RZ ;  /* 0x0000000726077224 */ /* 0x000fe200078e02ff */
[----:B------:R-:W-:Y:S01]  /*62a0*/  SHF.L.U32 R55, R49, 0x8, RZ ;  /* 0x0000000831377819 */ /* 0x000fe200000006ff */
[-C--:B------:R-:W-:Y:S01]  /*62b0*/  IMAD R2, R41, R40.reuse, R2 ;  /* 0x0000002829027224 */ /* 0x080fe200078e0202 */
[----:B------:R-:W-:Y:S01]  /*62c0*/  SHF.R.S32.HI R41, RZ, 0x18, R48 ;  /* 0x00000018ff297819 */ /* 0x000fe20000011430 */
[-C--:B------:R-:W-:Y:S01]  /*62d0*/  IMAD R3, R42, R40.reuse, R3 ;  /* 0x000000282a037224 */ /* 0x080fe200078e0203 */
[----:B------:R-:W-:Y:S01]  /*62e0*/  SHF.L.U32 R48, R51, 0x8, RZ ;  /* 0x0000000833307819 */ /* 0x000fe200000006ff */
[----:B------:R-:W-:Y:S01]  /*62f0*/  IMAD R7, R43, R40, R7 ;  /* 0x000000282b077224 */ /* 0x000fe200078e0207 */
[----:B------:R-:W-:Y:S01]  /*6300*/  SHF.L.U32 R67, R45, 0x8, RZ ;  /* 0x000000082d437819 */ /* 0x000fe200000006ff */
[C---:B------:R-:W-:Y:S01]  /*6310*/  IMAD R8, R38.reuse, R8, RZ ;  /* 0x0000000826087224 */ /* 0x040fe200078e02ff */
[----:B------:R-:W-:Y:S01]  /*6320*/  SHF.R.S32.HI R45, RZ, 0x18, R46 ;  /* 0x00000018ff2d7819 */ /* 0x000fe2000001142e */
[----:B------:R-:W-:Y:S01]  /*6330*/  IMAD R9, R38, R9, RZ ;  /* 0x0000000926097224 */ /* 0x000fe200078e02ff */
[----:B------:R-:W-:Y:S01]  /*6340*/  SHF.L.U32 R61, R46, 0x8, RZ ;  /* 0x000000082e3d7819 */ /* 0x000fe200000006ff */
[C---:B------:R-:W-:Y:S01]  /*6350*/  IMAD R10, R38.reuse, R10, RZ ;  /* 0x0000000a260a7224 */ /* 0x040fe200078e02ff */
[----:B------:R-:W-:Y:S01]  /*6360*/  SHF.R.S32.HI R46, RZ, 0x18, R47 ;  /* 0x00000018ff2e7819 */ /* 0x000fe2000001142f */
[C---:B------:R-:W-:Y:S01]  /*6370*/  IMAD R11, R38.reuse, R11, RZ ;  /* 0x0000000b260b7224 */ /* 0x040fe200078e02ff */
[----:B------:R-:W-:Y:S01]  /*6380*/  SHF.R.S32.HI R42, RZ, 0x18, R49 ;  /* 0x00000018ff2a7819 */ /* 0x000fe20000011431 */
[----:B------:R-:W-:Y:S01]  /*6390*/  IMAD R6, R38, R15, RZ ;  /* 0x0000000f26067224 */ /* 0x000fe200078e02ff */
[----:B------:R-:W-:Y:S01]  /*63a0*/  PRMT R54, R50, 0x8880, RZ ;  /* 0x0000888032367816 */ /* 0x000fe200000000ff */
[----:B------:R-:W-:Y:S01]  /*63b0*/  IMAD R15, R38, R20, RZ ;  /* 0x00000014260f7224 */ /* 0x000fe200078e02ff */
[----:B------:R-:W-:Y:S01]  /*63c0*/  SHF.L.U32 R52, R50, 0x8, RZ ;  /* 0x0000000832347819 */ /* 0x000fe200000006ff */
[C---:B------:R-:W-:Y:S01]  /*63d0*/  IMAD R20, R38.reuse, R25, RZ ;  /* 0x0000001926147224 */ /* 0x040fe200078e02ff */
[----:B------:R-:W-:Y:S01]  /*63e0*/  SHF.R.S32.HI R43, RZ, 0x18, R50 ;  /* 0x00000018ff2b7819 */ /* 0x000fe20000011432 */
[C---:B------:R-:W-:Y:S01]  /*63f0*/  IMAD R25, R38.reuse, R30, RZ ;  /* 0x0000001e26197224 */ /* 0x040fe200078e02ff */
[C---:B------:R-:W-:Y:S01]  /*6400*/  PRMT R50, R51.reuse, 0x8880, RZ ;  /* 0x0000888033327816 */ /* 0x040fe200000000ff */
[C---:B------:R-:W-:Y:S01]  /*6410*/  IMAD R30, R38.reuse, R35, RZ ;  /* 0x00000023261e7224 */ /* 0x040fe200078e02ff */
[----:B------:R-:W-:Y:S02]  /*6420*/  SHF.L.U32 R49, R51, 0x10, RZ ;  /* 0x0000001033317819 */ /* 0x000fe400000006ff */
[----:B------:R-:W-:Y:S02]  /*6430*/  SHF.R.S32.HI R47, RZ, 0x18, R51 ;  /* 0x00000018ff2f7819 */ /* 0x000fe40000011433 */
[----:B------:R-:W-:Y:S01]  /*6440*/  I2IP.S8.S32.SAT R51, R7, R3, RZ ;  /* 0x0000000307337239 */ /* 0x000fe200000014ff */
[----:B------:R-:W-:Y:S01]  /*6450*/  IMAD.MOV.U32 R3, RZ, RZ, R69 ;  /* 0x000000ffff037224 */ /* 0x000fe200078e0045 */
[----:B------:R-:W-:Y:S01]  /*6460*/  SHF.R.S32.HI R5, RZ, 0x18, R67 ;  /* 0x00000018ff057819 */ /* 0x000fe20000011443 */
[----:B------:R-:W-:Y:S01]  /*6470*/  IMAD R7, R38, R16, RZ ;  /* 0x0000001026077224 */ /* 0x000fe200078e02ff */
[----:B------:R-:W-:Y:S01]  /*6480*/  IADD3 R36, PT, PT, R36, 0x1, RZ ;  /* 0x0000000124247810 */ /* 0x000fe20007ffe0ff */
[-C--:B------:R-:W-:Y:S02]  /*6490*/  IMAD R8, R3, R40.reuse, R8 ;  /* 0x0000002803087224 */ /* 0x080fe400078e0208 */
[-C--:B------:R-:W-:Y:S02]  /*64a0*/  IMAD R9, R4, R40.reuse, R9 ;  /* 0x0000002804097224 */ /* 0x080fe400078e0209 */
[-C--:B------:R-:W-:Y:S02]  /*64b0*/  IMAD R10, R5, R40.reuse, R10 ;  /* 0x00000028050a7224 */ /* 0x080fe400078e020a */
[----:B------:R-:W-:Y:S02]  /*64c0*/  IMAD R11, R44, R40, R11 ;  /* 0x000000282c0b7224 */ /* 0x000fe400078e020b */
[C---:B------:R-:W-:Y:S02]  /*64d0*/  IMAD R3, R38.reuse, R12, RZ ;  /* 0x0000000c26037224 */ /* 0x040fe400078e02ff */
[C---:B------:R-:W-:Y:S01]  /*64e0*/  IMAD R12, R38.reuse, R17, RZ ;  /* 0x00000011260c7224 */ /* 0x040fe200078e02ff */
[----:B------:R-:W-:Y:S01]  /*64f0*/  I2IP.S8.S32.SAT R11, R11, R10, RZ ;  /* 0x0000000a0b0b7239 */ /* 0x000fe200000014ff */
[C---:B------:R-:W-:Y:S01]  /*6500*/  IMAD R17, R38.reuse, R22, RZ ;  /* 0x0000001626117224 */ /* 0x040fe200078e02ff */
[----:B------:R-:W-:Y:S01]  /*6510*/  SHF.R.S32.HI R10, RZ, 0x18, R64 ;  /* 0x00000018ff0a7819 */ /* 0x000fe20000011440 */
[C---:B------:R-:W-:Y:S02]  /*6520*/  IMAD R22, R38.reuse, R27, RZ ;  /* 0x0000001b26167224 */ /* 0x040fe400078e02ff */
[----:B------:R-:W-:Y:S01]  /*6530*/  IMAD R27, R38, R32, RZ ;  /* 0x00000020261b7224 */ /* 0x000fe200078e02ff */
[----:B------:R-:W-:Y:S01]  /*6540*/  I2IP.S8.S32.SAT R32, R2, R0, R51 ;  /* 0x0000000002207239 */ /* 0x000fe20000001433 */
[C---:B------:R-:W-:Y:S01]  /*6550*/  IMAD R4, R38.reuse, R13, RZ ;  /* 0x0000000d26047224 */ /* 0x040fe200078e02ff */
[----:B------:R-:W-:Y:S01]  /*6560*/  SHF.R.S32.HI R0, RZ, 0x18, R61 ;  /* 0x00000018ff007819 */ /* 0x000fe2000001143d */
[C---:B------:R-:W-:Y:S01]  /*6570*/  IMAD R5, R38.reuse, R14, RZ ;  /* 0x0000000e26057224 */ /* 0x040fe200078e02ff */
[----:B------:R-:W-:Y:S01]  /*6580*/  MOV R2, R60 ;  /* 0x0000003c00027202 */ /* 0x000fe20000000f00 */
[C---:B------:R-:W-:Y:S02]  /*6590*/  IMAD R13, R38.reuse, R18, RZ ;  /* 0x00000012260d7224 */ /* 0x040fe400078e02ff */
[----:B------:R-:W-:Y:S02]  /*65a0*/  IMAD R3, R39, R40, R3 ;  /* 0x0000002827037224 */ /* 0x000fe400078e0203 */
[C---:B------:R-:W-:Y:S02]  /*65b0*/  IMAD R18, R38.reuse, R23, RZ ;  /* 0x0000001726127224 */ /* 0x040fe400078e02ff */
[----:B------:R-:W-:Y:S02]  /*65c0*/  IMAD R23, R38, R28, RZ ;  /* 0x0000001c26177224 */ /* 0x000fe400078e02ff */
[----:B------:R-:W-:Y:S02]  /*65d0*/  IMAD R4, R10, R40, R4 ;  /* 0x000000280a047224 */ /* 0x000fe400078e0204 */
[----:B------:R-:W-:Y:S01]  /*65e0*/  IMAD R28, R38, R33, RZ ;  /* 0x00000021261c7224 */ /* 0x000fe200078e02ff */
[----:B------:R-:W-:Y:S01]  /*65f0*/  I2IP.S8.S32.SAT R33, R9, R8, R11 ;  /* 0x0000000809217239 */ /* 0x000fe2000000140b */
[-C--:B------:R-:W-:Y:S01]  /*6600*/  IMAD R5, R0, R40.reuse, R5 ;  /* 0x0000002800057224 */ /* 0x080fe200078e0205 */
[----:B------:R-:W-:Y:S01]  /*6610*/  SHF.R.S32.HI R8, RZ, 0x18, R59 ;  /* 0x00000018ff087819 */ /* 0x000fe2000001143b */
[-C--:B------:R-:W-:Y:S01]  /*6620*/  IMAD R6, R45, R40.reuse, R6 ;  /* 0x000000282d067224 */ /* 0x080fe200078e0206 */
[----:B------:R-:W-:Y:S01]  /*6630*/  SHF.R.S32.HI R9, RZ, 0x18, R58 ;  /* 0x00000018ff097819 */ /* 0x000fe2000001143a */
[-C--:B------:R-:W-:Y:S01]  /*6640*/  IMAD R7, R2, R40.reuse, R7 ;  /* 0x0000002802077224 */ /* 0x080fe200078e0207 */
[----:B------:R-:W-:Y:S01]  /*6650*/  MOV R0, R65 ;  /* 0x0000004100007202 */ /* 0x000fe20000000f00 */
[----:B------:R-:W-:Y:S01]  /*6660*/  IMAD R14, R38, R19, RZ ;  /* 0x00000013260e7224 */ /* 0x000fe200078e02ff */
[----:B------:R-:W-:Y:S01]  /*6670*/  I2IP.S8.S32.SAT R5, R6, R5, RZ ;  /* 0x0000000506057239 */ /* 0x000fe200000014ff */
[-C--:B------:R-:W-:Y:S01]  /*6680*/  IMAD R12, R8, R40.reuse, R12 ;  /* 0x00000028080c7224 */ /* 0x080fe200078e020c */
[----:B------:R-:W-:Y:S01]  /*6690*/  SHF.R.S32.HI R2, RZ, 0x18, R63 ;  /* 0x00000018ff027819 */ /* 0x000fe2000001143f */
[-C--:B------:R-:W-:Y:S01]  /*66a0*/  IMAD R13, R9, R40.reuse, R13 ;  /* 0x00000028090d7224 */ /* 0x080fe200078e020d */
[----:B------:R-:W-:Y:S01]  /*66b0*/  SHF.R.S32.HI R8, RZ, 0x18, R62 ;  /* 0x00000018ff087819 */ /* 0x000fe2000001143e */
[----:B------:R-:W-:Y:S02]  /*66c0*/  IMAD R16, R38, R21, RZ ;  /* 0x0000001526107224 */ /* 0x000fe400078e02ff */
[-C--:B------:R-:W-:Y:S02]  /*66d0*/  IMAD R14, R46, R40.reuse, R14 ;  /* 0x000000282e0e7224 */ /* 0x080fe400078e020e */
[-C--:B------:R-:W-:Y:S02]  /*66e0*/  IMAD R15, R0, R40.reuse, R15 ;  /* 0x00000028000f7224 */ /* 0x080fe400078e020f */
[----:B------:R-:W-:Y:S01]  /*66f0*/  IMAD R16, R2, R40, R16 ;  /* 0x0000002802107224 */ /* 0x000fe200078e0210 */
[----:B------:R-:W-:Y:S01]  /*6700*/  I2IP.S8.S32.SAT R13, R14, R13, RZ ;  /* 0x0000000d0e0d7239 */ /* 0x000fe200000014ff */
[C---:B------:R-:W-:Y:S01]  /*6710*/  IMAD R19, R38.reuse, R24, RZ ;  /* 0x0000001826137224 */ /* 0x040fe200078e02ff */
[----:B------:R-:W-:Y:S01]  /*6720*/  SHF.R.S32.HI R2, RZ, 0x18, R56 ;  /* 0x00000018ff027819 */ /* 0x000fe20000011438 */
[----:B------:R-:W-:Y:S01]  /*6730*/  IMAD R24, R38, R29, RZ ;  /* 0x0000001d26187224 */ /* 0x000fe200078e02ff */
[----:B------:R-:W-:Y:S01]  /*6740*/  I2IP.S8.S32.SAT R35, R12, R7, R13 ;  /* 0x000000070c237239 */ /* 0x000fe2000000140d */
[----:B------:R-:W-:Y:S02]  /*6750*/  IMAD R17, R8, R40, R17 ;  /* 0x0000002808117224 */ /* 0x000fe400078e0211 */
[----:B------:R-:W-:Y:S02]  /*6760*/  IMAD.MOV.U32 R0, RZ, RZ, R57 ;  /* 0x000000ffff007224 */ /* 0x000fe400078e0039 */
[----:B------:R-:W-:Y:S01]  /*6770*/  IMAD R29, R38, R34, RZ ;  /* 0x00000022261d7224 */ /* 0x000fe200078e02ff */
[----:B------:R-:W-:Y:S01]  /*6780*/  I2IP.S8.S32.SAT R34, R4, R3, R5 ;  /* 0x0000000304227239 */ /* 0x000fe20000001405 */
[-C--:B------:R-:W-:Y:S01]  /*6790*/  IMAD R18, R41, R40.reuse, R18 ;  /* 0x0000002829127224 */ /* 0x080fe200078e0212 */
[----:B------:R-:W-:Y:S01]  /*67a0*/  SHF.R.S32.HI R3, RZ, 0x18, R55 ;  /* 0x00000018ff037819 */ /* 0x000fe20000011437 */
[----:B------:R-:W-:Y:S01]  /*67b0*/  IMAD R19, R0, R40, R19 ;  /* 0x0000002800137224 */ /* 0x000fe200078e0213 */
[----:B------:R-:W-:Y:S01]  /*67c0*/  MOV R0, R54 ;  /* 0x0000003600007202 */ /* 0x000fe20000000f00 */
[----:B------:R1:W-:Y:S01]  /*67d0*/  STS.128 [R80+UR44+0x1200], R32 ;  /* 0x0012002050007988 */ /* 0x0003e20008000c2c */
[----:B------:R-:W-:Y:S01]  /*67e0*/  SHF.R.S32.HI R4, RZ, 0x18, R48 ;  /* 0x00000018ff047819 */ /* 0x000fe20000011430 */
[----:B------:R-:W-:Y:S01]  /*67f0*/  IMAD R21, R38, R26, RZ ;  /* 0x0000001a26157224 */ /* 0x000fe200078e02ff */
[----:B------:R-:W-:Y:S01]  /*6800*/  I2IP.S8.S32.SAT R17, R18, R17, RZ ;  /* 0x0000001112117239 */ /* 0x000fe200000014ff */
[-C--:B------:R-:W-:Y:S01]  /*6810*/  IMAD R20, R2, R40.reuse, R20 ;  /* 0x0000002802147224 */ /* 0x080fe200078e0214 */
[----:B------:R-:W-:Y:S01]  /*6820*/  SHF.R.S32.HI R2, RZ, 0x18, R53 ;  /* 0x00000018ff027819 */ /* 0x000fe20000011435 */
[-C--:B------:R-:W-:Y:S01]  /*6830*/  IMAD R21, R3, R40.reuse, R21 ;  /* 0x0000002803157224 */ /* 0x080fe200078e0215 */
[----:B------:R-:W-:Y:S01]  /*6840*/  SHF.R.S32.HI R3, RZ, 0x18, R49 ;  /* 0x00000018ff037819 */ /* 0x000fe20000011431 */
[-C--:B------:R-:W-:Y:S01]  /*6850*/  IMAD R22, R42, R40.reuse, R22 ;  /* 0x000000282a167224 */ /* 0x080fe200078e0216 */
[----:B------:R-:W-:Y:S01]  /*6860*/  I2IP.S8.S32.SAT R16, R16, R15, R17 ;  /* 0x0000000f10107239 */ /* 0x000fe20000001411 */
[-C--:B------:R-:W-:Y:S01]  /*6870*/  IMAD R23, R0, R40.reuse, R23 ;  /* 0x0000002800177224 */ /* 0x080fe200078e0217 */
[----:B------:R-:W-:Y:S01]  /*6880*/  SHF.R.S32.HI R0, RZ, 0x18, R52 ;  /* 0x00000018ff007819 */ /* 0x000fe20000011434 */
[----:B------:R-:W-:Y:S01]  /*6890*/  IMAD R24, R2, R40, R24 ;  /* 0x0000002802187224 */ /* 0x000fe200078e0218 */
[----:B------:R-:W-:Y:S01]  /*68a0*/  MOV R2, R50 ;  /* 0x0000003200027202 */ /* 0x000fe20000000f00 */
[----:B------:R-:W-:Y:S01]  /*68b0*/  IMAD R26, R38, R31, RZ ;  /* 0x0000001f261a7224 */ /* 0x000fe200078e02ff */
[----:B------:R-:W-:Y:S01]  /*68c0*/  I2IP.S8.S32.SAT R17, R22, R21, RZ ;  /* 0x0000001516117239 */ /* 0x000fe200000014ff */
[-C--:B------:R-:W-:Y:S02]  /*68d0*/  IMAD R25, R0, R40.reuse, R25 ;  /* 0x0000002800197224 */ /* 0x080fe400078e0219 */
[-C--:B------:R-:W-:Y:S01]  /*68e0*/  IMAD R26, R43, R40.reuse, R26 ;  /* 0x000000282b1a7224 */ /* 0x080fe200078e021a */
[----:B------:R-:W-:Y:S01]  /*68f0*/  I2IP.S8.S32.SAT R17, R20, R19, R17 ;  /* 0x0000001314117239 */ /* 0x000fe20000001411 */
[-C--:B------:R-:W-:Y:S02]  /*6900*/  IMAD R27, R2, R40.reuse, R27 ;  /* 0x00000028021b7224 */ /* 0x080fe400078e021b */
[-C--:B------:R-:W-:Y:S01]  /*6910*/  IMAD R28, R3, R40.reuse, R28 ;  /* 0x00000028031c7224 */ /* 0x080fe200078e021c */
[----:B------:R-:W-:Y:S01]  /*6920*/  I2IP.S8.S32.SAT R18, R26, R25, RZ ;  /* 0x000000191a127239 */ /* 0x000fe200000014ff */
[-C--:B------:R-:W-:Y:S02]  /*6930*/  IMAD R29, R4, R40.reuse, R29 ;  /* 0x00000028041d7224 */ /* 0x080fe400078e021d */
[----:B------:R-:W-:Y:S01]  /*6940*/  IMAD R30, R47, R40, R30 ;  /* 0x000000282f1e7224 */ /* 0x000fe200078e021e */
[----:B------:R-:W-:Y:S04]  /*6950*/  I2IP.S8.S32.SAT R18, R24, R23, R18 ;  /* 0x0000001718127239 */ /* 0x000fe80000001412 */
[----:B------:R-:W-:Y:S04]  /*6960*/  I2IP.S8.S32.SAT R29, R30, R29, RZ ;  /* 0x0000001d1e1d7239 */ /* 0x000fe800000014ff */
[----:B------:R-:W-:Y:S05]  /*6970*/  I2IP.S8.S32.SAT R19, R28, R27, R29 ;  /* 0x0000001b1c137239 */ /* 0x000fea000000141d */
[----:B------:R1:W-:Y:S01]  /*6980*/  STS.128 [R79+0x1010], R16 ;  /* 0x001010104f007388 */ /* 0x0003e20000000c00 */
[----:B------:R-:W-:Y:S01]  /*6990*/  @!PT LDS RZ, [RZ] ;  /* 0x00000000fffff984 */ /* 0x000fe20000000800 */
[----:B------:R-:W-:Y:S01]  /*69a0*/  @!PT LDS RZ, [RZ] ;  /* 0x00000000fffff984 */ /* 0x000fe20000000800 */
[----:B------:R-:W-:Y:S01]  /*69b0*/  @!PT LDS RZ, [RZ] ;  /* 0x00000000fffff984 */ /* 0x000fe20000000800 */
[----:B------:R-:W-:Y:S01]  /*69c0*/  @!PT LDS RZ, [RZ] ;  /* 0x00000000fffff984 */ /* 0x000fe20000000800 */
[----:B------:R3:W-:Y:S07]  /*69d0*/  MEMBAR.ALL.CTA ;  /* 0x0000000000007992 */ /* 0x0007ee0000008000 */
[----:B---3--:R-:W3:Y:S02]  /*69e0*/  FENCE.VIEW.ASYNC.S ;  /* 0x00000000000073c6 */ /* 0x008ee40000000000 */
[----:B---3--:R-:W-:Y:S06]  /*69f0*/  BAR.SYNC.DEFER_BLOCKING 0x1, 0x80 ;  /* 0x0042000000007b1d */ /* 0x008fec0000010000 */
[----:B------:R-:W-:Y:S05]  /*6a00*/  @P0 BRA `(.L_x_110) ;  /* 0x0000000000300947 */ /* 0x000fea0003800000 */
[----:B------:R-:W-:Y:S02]  /*6a10*/  UIADD3 UR4, UPT, UPT, UR44, 0x1200, URZ ;  /* 0x000012002c047890 */ /* 0x000fe4000fffe0ff */
[----:B------:R-:W-:Y:S02]  /*6a20*/  USHF.L.U32 UR9, UR46, 0x6, URZ ;  /* 0x000000062e097899 */ /* 0x000fe400080006ff */
[----:B------:R-:W-:Y:S02]  /*6a30*/  USHF.L.U32 UR10, UR45, 0x6, URZ ;  /* 0x000000062d0a7899 */ /* 0x000fe400080006ff */
[----:B------:R-:W-:Y:S01]  /*6a40*/  MOV R88, UR4 ;  /* 0x0000000400587c02 */ /* 0x000fe20008000f00 */
[----:B------:R-:W-:Y:S01]  /*6a50*/  UIADD3 UR4, UP0, UPT, UR62, 0x680, URZ ;  /* 0x000006803e047890 */ /* 0x000fe2000ff1e0ff */
[----:B------:R-:W-:Y:S02]  /*6a60*/  UMOV UR11, UR36 ;  /* 0x00000024000b7c82 */ /* 0x000fe40008000000 */
[----:B------:R-:W-:Y:S01]  /*6a70*/  R2UR UR8, R88 ;  /* 0x00000000580872ca */ /* 0x000fe200000e0000 */
[----:B------:R-:W-:Y:S11]  /*6a80*/  UIADD3.X UR5, UPT, UPT, URZ, UR63, URZ, UP0, !UPT ;  /* 0x0000003fff057290 */ /* 0x000ff600087fe4ff */
[----:B------:R-:W-:Y:S01]  /*6a90*/  @!UPT UIADD3 URZ, UPT, UPT, URZ, URZ, URZ ;  /* 0x000000fffffff290 */ /* 0x000fe2000fffe0ff */
[----:B------:R3:W-:Y:S01]  /*6aa0*/  UTMASTG.3D [UR8], [UR4] ;  /* 0x00000008040073b5 */ /* 0x0007e20008010000 */
[----:B------:R0:W-:Y:S01]  /*6ab0*/  UTMACMDFLUSH ;  /* 0x00000000000079b7 */ /* 0x0001e20000000000 */
[----:B---3--:R-:W-:Y:S04]  /*6ac0*/  DEPBAR.LE SB0, 0x0 ;  /* 0x000080000000791a */ /* 0x008fe80000000000 */
.L_x_110:
[----:B------:R-:W-:Y:S05]  /*6ad0*/  BSYNC.RECONVERGENT B0 ;  /* 0x0000000000007941 */ /* 0x000fea0003800200 */
.L_x_109:
[----:B------:R-:W-:Y:S01]  /*6ae0*/  BAR.SYNC.DEFER_BLOCKING 0x1, 0x80 ;  /* 0x0042000000007b1d */ /* 0x000fe20000010000 */
[----:B------:R-:W-:Y:S01]  /*6af0*/  ISETP.NE.AND P0, PT, R84, 0x2, PT ;  /* 0x000000025400780c */ /* 0x000fe20003f05270 */
[----:B------:R-:W-:Y:S01]  /*6b00*/  UISETP.NE.AND UP0, UPT, UR47, URZ, UPT ;  /* 0x000000ff2f00728c */ /* 0x000fe2000bf05270 */
[----:B------:R-:W-:Y:S01]  /*6b10*/  ISETP.NE.AND P1, PT, R36, 0x4, PT ;  /* 0x000000042400780c */ /* 0x000fe20003f25270 */
[----:B------:R-:W-:Y:S01]  /*6b20*/  UIADD3 UR46, UPT, UPT, UR37, UR57, URZ ;  /* 0x00000039252e7290 */ /* 0x000fe2000fffe0ff */
[----:B------:R-:W-:Y:S01]  /*6b30*/  SEL R2, RZ, 0x1, P0 ;  /* 0x00000001ff027807 */ /* 0x000fe20000000000 */
[----:B------:R-:W-:Y:S01]  /*6b40*/  UIADD3 UR45, UPT, UPT, UR38, UR60, URZ ;  /* 0x0000003c262d7290 */ /* 0x000fe2000fffe0ff */
[----:B------:R-:W-:Y:S02]  /*6b50*/  SEL R0, RZ, 0x1, P1 ;  /* 0x00000001ff007807 */ /* 0x000fe40000800000 */
[----:B------:R-:W-:Y:S02]  /*6b60*/  LOP3.LUT R86, R86, R2, RZ, 0x3c, !PT ;  /* 0x0000000256567212 */ /* 0x000fe400078e3cff */
[----:B------:R-:W-:Y:S02]  /*6b70*/  LOP3.LUT R87, R87, R0, RZ, 0x3c, !PT ;  /* 0x0000000057577212 */ /* 0x000fe400078e3cff */
[----:B------:R-:W-:Y:S02]  /*6b80*/  SEL R84, R84, RZ, P0 ;  /* 0x000000ff54547207 */ /* 0x000fe40000000000 */
[----:B------:R-:W-:Y:S01]  /*6b90*/  SEL R36, R36, RZ, P1 ;  /* 0x000000ff24247207 */ /* 0x000fe20000800000 */
[----:B------:R-:W-:Y:S01]  /*6ba0*/  UMOV UR36, UR54 ;  /* 0x0000003600247c82 */ /* 0x000fe20008000000 */
[----:B------:R-:W-:Y:S05]  /*6bb0*/  BRA.U UP0, `(.L_x_111) ;  /* 0xffffffe5002c7547 */ /* 0x000fea000b83ffff */
[----:B------:R-:W-:Y:S05]  /*6bc0*/  EXIT ;  /* 0x000000000000794d */ /* 0x000fea0003800000 */
.L_x_24:
[----:B--2---:R2:W3:Y:S02]  /*6bd0*/  SYNCS.PHASECHK.TRANS64.TRYWAIT P0, [R0+URZ+0xc0], R2 ;  /* 0x0000c002000075a7 */ /* 0x0044e400080011ff */
[----:B---3--:R-:W-:Y:S05]  /*6be0*/  @!P0 NANOSLEEP.SYNCS 0x989680 ;  /* 0x009896800000895d */ /* 0x008fea0003900000 */
[----:B------:R-:W3:Y:S02]  /*6bf0*/  @!P0 SYNCS.PHASECHK.TRANS64 P0, [R0+URZ+0xc0], R2 ;  /* 0x0000c002000085a7 */ /* 0x000ee400080010ff */
[----:B---3--:R-:W-:Y:S05]  /*6c00*/  @!P0 BRA `(.L_x_24) ;  /* 0xfffffffc00f08947 */ /* 0x008fea000383ffff */
[----:B------:R-:W-:Y:S05]  /*6c10*/  BRA `(.L_x_112) ;  /* 0xffffffac00607947 */ /* 0x000fea000383ffff */
.L_x_27:
[----:B-1----:R-:W-:-:S07]  /*6c20*/  MOV R0, UR33 ;  /* 0x0000002100007c02 */ /* 0x002fce0008000f00 */
.L_x_113:
[----:B-1----:R1:W2:Y:S02]  /*6c30*/  SYNCS.PHASECHK.TRANS64.TRYWAIT P0, [R0+URZ+0x18], R3 ;  /* 0x00001803000075a7 */ /* 0x0022a400080011ff */
[----:B--2---:R-:W-:Y:S05]  /*6c40*/  @!P0 NANOSLEEP.SYNCS 0x989680 ;  /* 0x009896800000895d */ /* 0x004fea0003900000 */
[----:B------:R-:W2:Y:S02]  /*6c50*/  @!P0 SYNCS.PHASECHK.TRANS64 P0, [R0+URZ+0x18], R3 ;  /* 0x00001803000085a7 */ /* 0x000ea400080010ff */
[----:B--2---:R-:W-:Y:S05]  /*6c60*/  @!P0 BRA `(.L_x_113) ;  /* 0xfffffffc00f08947 */ /* 0x004fea000383ffff */
[----:B------:R-:W-:Y:S05]  /*6c70*/  BRA `(.L_x_26) ;  /* 0xffffffac00b87947 */ /* 0x000fea000383ffff */
.L_x_34:
[----:B-1----:R-:W-:-:S07]  /*6c80*/  MOV R0, UR17 ;  /* 0x0000001100007c02 */ /* 0x002fce0008000f00 */
.L_x_114:
[----:B-1----:R1:W2:Y:S02]  /*6c90*/  SYNCS.PHASECHK.TRANS64.TRYWAIT P0, [R0+URZ+0x18], R3 ;  /* 0x00001803000075a7 */ /* 0x0022a400080011ff */
[----:B--2---:R-:W-:Y:S05]  /*6ca0*/  @!P0 NANOSLEEP.SYNCS 0x989680 ;  /* 0x009896800000895d */ /* 0x004fea0003900000 */
[----:B------:R-:W2:Y:S02]  /*6cb0*/  @!P0 SYNCS.PHASECHK.TRANS64 P0, [R0+URZ+0x18], R3 ;  /* 0x00001803000085a7 */ /* 0x000ea400080010ff */
[----:B--2---:R-:W-:Y:S05]  /*6cc0*/  @!P0 BRA `(.L_x_114) ;  /* 0xfffffffc00f08947 */ /* 0x004fea000383ffff */
[----:B------:R-:W-:Y:S05]  /*6cd0*/  BRA `(.L_x_33) ;  /* 0xffffffb000787947 */ /* 0x000fea000383ffff */
.L_x_39:
[----:B-1----:R1:W2:Y:S02]  /*6ce0*/  SYNCS.PHASECHK.TRANS64.TRYWAIT P0, [R3+URZ+0x50], R0 ;  /* 0x00005000030075a7 */ /* 0x0022a400080011ff */
[----:B--2---:R-:W-:Y:S05]  /*6cf0*/  @!P0 NANOSLEEP.SYNCS 0x989680 ;  /* 0x009896800000895d */ /* 0x004fea0003900000 */
[----:B------:R-:W2:Y:S02]  /*6d00*/  @!P0 SYNCS.PHASECHK.TRANS64 P0, [R3+URZ+0x50], R0 ;  /* 0x00005000030085a7 */ /* 0x000ea400080010ff */
[----:B--2---:R-:W-:Y:S05]  /*6d10*/  @!P0 BRA `(.L_x_39) ;  /* 0xfffffffc00f08947 */ /* 0x004fea000383ffff */
[----:B------:R-:W-:Y:S05]  /*6d20*/  BRA `(.L_x_115) ;  /* 0xffffffb400207947 */ /* 0x000fea000383ffff */
.L_x_43:
[----:B------:R-:W-:-:S07]  /*6d30*/  MOV R0, UR4 ;  /* 0x0000000400007c02 */ /* 0x000fce0008000f00 */
.L_x_116:
[----:B-1----:R1:W2:Y:S02]  /*6d40*/  SYNCS.PHASECHK.TRANS64.TRYWAIT P0, [R0+URZ], R2 ;  /* 0x00000002000075a7 */ /* 0x0022a400080011ff */
[----:B--2---:R-:W-:Y:S05]  /*6d50*/  @!P0 NANOSLEEP.SYNCS 0x989680 ;  /* 0x009896800000895d */ /* 0x004fea0003900000 */
[----:B------:R-:W2:Y:S02]  /*6d60*/  @!P0 SYNCS.PHASECHK.TRANS64 P0, [R0+URZ], R2 ;  /* 0x00000002000085a7 */ /* 0x000ea400080010ff */
[----:B--2---:R-:W-:Y:S05]  /*6d70*/  @!P0 BRA `(.L_x_116) ;  /* 0xfffffffc00f08947 */ /* 0x004fea000383ffff */
[----:B------:R-:W-:Y:S05]  /*6d80*/  BRA `(.L_x_117) ;  /* 0xffffffb800c47947 */ /* 0x000fea000383ffff */
.L_x_44:
[----:B------:R-:W-:-:S07]  /*6d90*/  MOV R0, UR5 ;  /* 0x0000000500007c02 */ /* 0x000fce0008000f00 */
.L_x_118:
[----:B-1----:R1:W2:Y:S02]  /*6da0*/  SYNCS.PHASECHK.TRANS64.TRYWAIT P0, [R0+URZ], R2 ;  /* 0x00000002000075a7 */ /* 0x0022a400080011ff */
[----:B--2---:R-:W-:Y:S05]  /*6db0*/  @!P0 NANOSLEEP.SYNCS 0x989680 ;  /* 0x009896800000895d */ /* 0x004fea0003900000 */
[----:B------:R-:W2:Y:S02]  /*6dc0*/  @!P0 SYNCS.PHASECHK.TRANS64 P0, [R0+URZ], R2 ;  /* 0x00000002000085a7 */ /* 0x000ea400080010ff */
[----:B--2---:R-:W-:Y:S05]  /*6dd0*/  @!P0 BRA `(.L_x_118) ;  /* 0xfffffffc00f08947 */ /* 0x004fea000383ffff */
[----:B------:R-:W-:Y:S05]  /*6de0*/  BRA `(.L_x_119) ;  /* 0xffffffb800d07947 */ /* 0x000fea000383ffff */
.L_x_47:
[----:B-1----:R1:W2:Y:S02]  /*6df0*/  SYNCS.PHASECHK.TRANS64.TRYWAIT P0, [R2+URZ+0xb0], R4 ;  /* 0x0000b004020075a7 */ /* 0x0022a400080011ff */
[----:B--2---:R-:W-:Y:S05]  /*6e00*/  @!P0 NANOSLEEP.SYNCS 0x989680 ;  /* 0x009896800000895d */ /* 0x004fea0003900000 */
[----:B------:R-:W2:Y:S02]  /*6e10*/  @!P0 SYNCS.PHASECHK.TRANS64 P0, [R2+URZ+0xb0], R4 ;  /* 0x0000b004020085a7 */ /* 0x000ea400080010ff */
[----:B--2---:R-:W-:Y:S05]  /*6e20*/  @!P0 BRA `(.L_x_47) ;  /* 0xfffffffc00f08947 */ /* 0x004fea000383ffff */
[----:B------:R-:W-:Y:S05]  /*6e30*/  BRA `(.L_x_120) ;  /* 0xffffffbc002c7947 */ /* 0x000fea000383ffff */
.L_x_48:
[----:B------:R-:W-:-:S07]  /*6e40*/  MOV R2, UR4 ;  /* 0x0000000400027c02 */ /* 0x000fce0008000f00 */
.L_x_121:
[----:B-1----:R1:W2:Y:S02]  /*6e50*/  SYNCS.PHASECHK.TRANS64.TRYWAIT P0, [R2+URZ+0x60], R5 ;  /* 0x00006005020075a7 */ /* 0x0022a400080011ff */
[----:B--2---:R-:W-:Y:S05]  /*6e60*/  @!P0 NANOSLEEP.SYNCS 0x989680 ;  /* 0x009896800000895d */ /* 0x004fea0003900000 */
[----:B------:R-:W2:Y:S02]  /*6e70*/  @!P0 SYNCS.PHASECHK.TRANS64 P0, [R2+URZ+0x60], R5 ;  /* 0x00006005020085a7 */ /* 0x000ea400080010ff */
[----:B--2---:R-:W-:Y:S05]  /*6e80*/  @!P0 BRA `(.L_x_121) ;  /* 0xfffffffc00f08947 */ /* 0x004fea000383ffff */
[----:B------:R-:W-:Y:S05]  /*6e90*/  BRA `(.L_x_122) ;  /* 0xffffffbc003c7947 */ /* 0x000fea000383ffff */
.L_x_49:
[----:B-1----:R1:W2:Y:S02]  /*6ea0*/  SYNCS.PHASECHK.TRANS64.TRYWAIT P1, [R2+URZ+0x50], R4 ;  /* 0x00005004020075a7 */ /* 0x0022a400080211ff */
[----:B--2---:R-:W-:Y:S05]  /*6eb0*/  @!P1 NANOSLEEP.SYNCS 0x989680 ;  /* 0x009896800000995d */ /* 0x004fea0003900000 */
[----:B------:R-:W2:Y:S02]  /*6ec0*/  @!P1 SYNCS.PHASECHK.TRANS64 P1, [R2+URZ+0x50], R4 ;  /* 0x00005004020095a7 */ /* 0x000ea400080210ff */
[----:B--2---:R-:W-:Y:S05]  /*6ed0*/  @!P1 BRA `(.L_x_49) ;  /* 0xfffffffc00f09947 */ /* 0x004fea000383ffff */
[----:B------:R-:W-:Y:S05]  /*6ee0*/  BRA `(.L_x_123) ;  /* 0xffffffbc006c7947 */ /* 0x000fea000383ffff */
.L_x_52:
[----:B------:R-:W-:-:S07]  /*6ef0*/  MOV R0, UR4 ;  /* 0x0000000400007c02 */ /* 0x000fce0008000f00 */
.L_x_124:
[----:B-1----:R1:W2:Y:S02]  /*6f00*/  SYNCS.PHASECHK.TRANS64.TRYWAIT P0, [R0+URZ+0x60], R2 ;  /* 0x00006002000075a7 */ /* 0x0022a400080011ff */
[----:B--2---:R-:W-:Y:S05]  /*6f10*/  @!P0 NANOSLEEP.SYNCS 0x989680 ;  /* 0x009896800000895d */ /* 0x004fea0003900000 */
[----:B------:R-:W2:Y:S02]  /*6f20*/  @!P0 SYNCS.PHASECHK.TRANS64 P0, [R0+URZ+0x60], R2 ;  /* 0x00006002000085a7 */ /* 0x000ea400080010ff */
[----:B--2---:R-:W-:Y:S05]  /*6f30*/  @!P0 BRA `(.L_x_124) ;  /* 0xfffffffc00f08947 */ /* 0x004fea000383ffff */
[----:B------:R-:W-:Y:S05]  /*6f40*/  BRA `(.L_x_51) ;  /* 0xffffffbc00c07947 */ /* 0x000fea000383ffff */
.L_x_61:
[----:B-1----:R-:W-:-:S04]  /*6f50*/  MOV R5, UR5 ;  /* 0x0000000500057c02 */ /* 0x002fc80008000f00 */
[----:B------:R1:W2:Y:S03]  /*6f60*/  SYNCS.PHASECHK.TRANS64.TRYWAIT P0, [R5+URZ+0x8], R6 ;  /* 0x00000806050075a7 */ /* 0x0002a600080011ff */
[----:B--2---:R-:W-:Y:S05]  /*6f70*/  @!P0 NANOSLEEP.SYNCS 0x989680 ;  /* 0x009896800000895d */ /* 0x004fea0003900000 */
[----:B------:R-:W2:Y:S02]  /*6f80*/  @!P0 SYNCS.PHASECHK.TRANS64 P0, [R5+URZ+0x8], R6 ;  /* 0x00000806050085a7 */ /* 0x000ea400080010ff */
[----:B--2---:R-:W-:Y:S05]  /*6f90*/  @!P0 BRA `(.L_x_61) ;  /* 0xfffffffc00ec8947 */ /* 0x004fea000383ffff */
[----:B------:R-:W-:Y:S05]  /*6fa0*/  BRA `(.L_x_60) ;  /* 0xffffffc000747947 */ /* 0x000fea000383ffff */
.L_x_63:
[----:B------:R-:W-:Y:S01]  /*6fb0*/  BSSY B0, `(.L_x_125) ;  /* 0x0000006000007945 */ /* 0x000fe20003800000 */
[----:B------:R-:W-:-:S07]  /*6fc0*/  MOV R15, 0xffffffff ;  /* 0xffffffff000f7802 */ /* 0x000fce0000000f00 */
[----:B-1---5:R-:W-:Y:S05]  /*6fd0*/  WARPSYNC.COLLECTIVE R15, `(.L_x_126) ;  /* 0x000000000f0c7348 */ /* 0x022fea0003c00000 */
[----:B------:R-:W-:Y:S02]  /*6fe0*/  ELECT P6, UR79, PT ;  /* 0x00000000004f782f */ /* 0x000fe400038c0000 */
[----:B------:R-:W-:Y:S01]  /*6ff0*/  MOV R14, UR79 ;  /* 0x0000004f000e7c02 */ /* 0x000fe20008000f00 */
[----:B-1---5:R-:W-:Y:S10]  /*7000*/  ENDCOLLECTIVE ;  /* 0x000000000000791b */ /* 0x022ff40003800000 */
.L_x_126:
[----:B------:R-:W-:Y:S05]  /*7010*/  BSYNC B0 ;  /* 0x0000000000007941 */ /* 0x000fea0003800000 */
.L_x_125:
[----:B------:R-:W-:Y:S01]  /*7020*/  PLOP3.LUT P0, PT, P6, PT, PT, 0x80, 0x8 ;  /* 0x000000000008781c */ /* 0x000fe2000370f070 */
[----:B------:R-:W-:-:S12]  /*7030*/  BRA `(.L_x_127) ;  /* 0xffffffc000a07947 */ /* 0x000fd8000383ffff */
.L_x_65:
[----:B-1----:R-:W-:-:S04]  /*7040*/  MOV R0, UR5 ;  /* 0x0000000500007c02 */ /* 0x002fc80008000f00 */
[----:B------:R1:W2:Y:S03]  /*7050*/  SYNCS.PHASECHK.TRANS64.TRYWAIT P0, [R0+URZ+0x8], R4 ;  /* 0x00000804000075a7 */ /* 0x0002a600080011ff */
[----:B--2---:R-:W-:Y:S05]  /*7060*/  @!P0 NANOSLEEP.SYNCS 0x989680 ;  /* 0x009896800000895d */ /* 0x004fea0003900000 */
[----:B------:R-:W2:Y:S02]  /*7070*/  @!P0 SYNCS.PHASECHK.TRANS64 P0, [R0+URZ+0x8], R4 ;  /* 0x00000804000085a7 */ /* 0x000ea400080010ff */
[----:B--2---:R-:W-:Y:S05]  /*7080*/  @!P0 BRA `(.L_x_65) ;  /* 0xfffffffc00ec8947 */ /* 0x004fea000383ffff */
[----:B------:R-:W-:Y:S05]  /*7090*/  BRA `(.L_x_64) ;  /* 0xffffffc000a47947 */ /* 0x000fea000383ffff */
.L_x_66:
[----:B-1----:R1:W2:Y:S02]  /*70a0*/  SYNCS.PHASECHK.TRANS64.TRYWAIT P0, [R0+URZ+0x50], R4 ;  /* 0x00005004000075a7 */ /* 0x0022a400080011ff */
[----:B--2---:R-:W-:Y:S05]  /*70b0*/  @!P0 NANOSLEEP.SYNCS 0x989680 ;  /* 0x009896800000895d */ /* 0x004fea0003900000 */
[----:B------:R-:W2:Y:S02]  /*70c0*/  @!P0 SYNCS.PHASECHK.TRANS64 P0, [R0+URZ+0x50], R4 ;  /* 0x00005004000085a7 */ /* 0x000ea400080010ff */
[----:B--2---:R-:W-:Y:S05]  /*70d0*/  @!P0 BRA `(.L_x_66) ;  /* 0xfffffffc00f08947 */ /* 0x004fea000383ffff */
[----:B------:R-:W-:Y:S05]  /*70e0*/  BRA `(.L_x_128) ;  /* 0xffffffc400787947 */ /* 0x000fea000383ffff */
.L_x_68:
[----:B------:R-:W-:-:S07]  /*70f0*/  MOV R0, UR19 ;  /* 0x0000001300007c02 */ /* 0x000fce0008000f00 */
.L_x_129:
[----:B-1----:R1:W2:Y:S02]  /*7100*/  SYNCS.PHASECHK.TRANS64.TRYWAIT P0, [R0+URZ+0x90], R4 ;  /* 0x00009004000075a7 */ /* 0x0022a400080011ff */
[----:B--2---:R-:W-:Y:S05]  /*7110*/  @!P0 NANOSLEEP.SYNCS 0x989680 ;  /* 0x009896800000895d */ /* 0x004fea0003900000 */
[----:B------:R-:W2:Y:S02]  /*7120*/  @!P0 SYNCS.PHASECHK.TRANS64 P0, [R0+URZ+0x90], R4 ;  /* 0x00009004000085a7 */ /* 0x000ea400080010ff */
[----:B--2---:R-:W-:Y:S05]  /*7130*/  @!P0 BRA `(.L_x_129) ;  /* 0xfffffffc00f08947 */ /* 0x004fea000383ffff */
[----:B------:R-:W-:Y:S05]  /*7140*/  BRA `(.L_x_130) ;  /* 0xffffffc400c07947 */ /* 0x000fea000383ffff */
.L_x_71:
[----:B------:R-:W-:Y:S07]  /*7150*/  MOV R0, UR6 ;  /* 0x0000000600007c02 */ /* 0x000fee0008000f00 */
.L_x_131:
[----:B-1----:R1:W2:Y:S02]  /*7160*/  SYNCS.PHASECHK.TRANS64.TRYWAIT P0, [R0+URZ], R4 ;  /* 0x00000004000075a7 */ /* 0x0022a400080011ff */
[----:B--2---:R-:W-:Y:S05]  /*7170*/  @!P0 NANOSLEEP.SYNCS 0x989680 ;  /* 0x009896800000895d */ /* 0x004fea0003900000 */
[----:B------:R-:W2:Y:S02]  /*7180*/  @!P0 SYNCS.PHASECHK.TRANS64 P0, [R0+URZ], R4 ;  /* 0x00000004000085a7 */ /* 0x000ea400080010ff */
[----:B--2---:R-:W-:Y:S05]  /*7190*/  @!P0 BRA `(.L_x_131) ;  /* 0xfffffffc00f08947 */ /* 0x004fea000383ffff */
[----:B------:R-:W-:Y:S05]  /*71a0*/  BRA `(.L_x_70) ;  /* 0xffffffc400d87947 */ /* 0x000fea000383ffff */
.L_x_75:
[----:B-1----:R-:W-:-:S07]  /*71b0*/  MOV R0, UR4 ;  /* 0x0000000400007c02 */ /* 0x002fce0008000f00 */
.L_x_132:
[----:B-1----:R1:W2:Y:S02]  /*71c0*/  SYNCS.PHASECHK.TRANS64.TRYWAIT P0, [R0+URZ], R2 ;  /* 0x00000002000075a7 */ /* 0x0022a400080011ff */
[----:B--2---:R-:W-:Y:S05]  /*71d0*/  @!P0 NANOSLEEP.SYNCS 0x989680 ;  /* 0x009896800000895d */ /* 0x004fea0003900000 */
[----:B------:R-:W2:Y:S02]  /*71e0*/  @!P0 SYNCS.PHASECHK.TRANS64 P0, [R0+URZ], R2 ;  /* 0x00000002000085a7 */ /* 0x000ea400080010ff */
[----:B--2---:R-:W-:Y:S05]  /*71f0*/  @!P0 BRA `(.L_x_132) ;  /* 0xfffffffc00f08947 */ /* 0x004fea000383ffff */
[----:B------:R-:W-:Y:S05]  /*7200*/  BRA `(.L_x_133) ;  /* 0xffffffc800907947 */ /* 0x000fea000383ffff */
.L_x_76:
[----:B------:R-:W-:-:S07]  /*7210*/  MOV R0, UR5 ;  /* 0x0000000500007c02 */ /* 0x000fce0008000f00 */
.L_x_134:
[----:B-1----:R1:W2:Y:S02]  /*7220*/  SYNCS.PHASECHK.TRANS64.TRYWAIT P0, [R0+URZ], R3 ;  /* 0x00000003000075a7 */ /* 0x0022a400080011ff */
[----:B--2---:R-:W-:Y:S05]  /*7230*/  @!P0 NANOSLEEP.SYNCS 0x989680 ;  /* 0x009896800000895d */ /* 0x004fea0003900000 */
[----:B------:R-:W2:Y:S02]  /*7240*/  @!P0 SYNCS.PHASECHK.TRANS64 P0, [R0+URZ], R3 ;  /* 0x00000003000085a7 */ /* 0x000ea400080010ff */
[----:B--2---:R-:W-:Y:S05]  /*7250*/  @!P0 BRA `(.L_x_134) ;  /* 0xfffffffc00f08947 */ /* 0x004fea000383ffff */
[----:B------:R-:W-:Y:S05]  /*7260*/  BRA `(.L_x_135) ;  /* 0xffffffc8009c7947 */ /* 0x000fea000383ffff */
.L_x_77:
[----:B------:R-:W-:-:S07]  /*7270*/  MOV R0, UR5 ;  /* 0x0000000500007c02 */ /* 0x000fce0008000f00 */
.L_x_136:
[----:B-1----:R1:W2:Y:S02]  /*7280*/  SYNCS.PHASECHK.TRANS64.TRYWAIT P0, [R0+URZ], R3 ;  /* 0x00000003000075a7 */ /* 0x0022a400080011ff */
[----:B--2---:R-:W-:Y:S05]  /*7290*/  @!P0 NANOSLEEP.SYNCS 0x989680 ;  /* 0x009896800000895d */ /* 0x004fea0003900000 */
[----:B------:R-:W2:Y:S02]  /*72a0*/  @!P0 SYNCS.PHASECHK.TRANS64 P0, [R0+URZ], R3 ;  /* 0x00000003000085a7 */ /* 0x000ea400080010ff */
[----:B--2---:R-:W-:Y:S05]  /*72b0*/  @!P0 BRA `(.L_x_136) ;  /* 0xfffffffc00f08947 */ /* 0x004fea000383ffff */
[----:B------:R-:W-:Y:S05]  /*72c0*/  BRA `(.L_x_137) ;  /* 0xffffffc800a87947 */ /* 0x000fea000383ffff */
.L_x_80:
[----:B------:R-:W-:-:S07]  /*72d0*/  MOV R0, UR13 ;  /* 0x0000000d00007c02 */ /* 0x000fce0008000f00 */
.L_x_138:
[----:B-1----:R1:W2:Y:S02]  /*72e0*/  SYNCS.PHASECHK.TRANS64.TRYWAIT P1, [R0+URZ+0xd0], R2 ;  /* 0x0000d002000075a7 */ /* 0x0022a400080211ff */
[----:B--2---:R-:W-:Y:S05]  /*72f0*/  @!P1 NANOSLEEP.SYNCS 0x989680 ;  /* 0x009896800000995d */ /* 0x004fea0003900000 */
[----:B------:R-:W2:Y:S02]  /*7300*/  @!P1 SYNCS.PHASECHK.TRANS64 P1, [R0+URZ+0xd0], R2 ;  /* 0x0000d002000095a7 */ /* 0x000ea400080210ff */
[----:B--2---:R-:W-:Y:S05]  /*7310*/  @!P1 BRA `(.L_x_138) ;  /* 0xfffffffc00f09947 */ /* 0x004fea000383ffff */
[----:B------:R-:W-:Y:S05]  /*7320*/  BRA `(.L_x_139) ;  /* 0xffffffc800f47947 */ /* 0x000fea000383ffff */
.L_x_85:
[----:B--2---:R2:W3:Y:S02]  /*7330*/  SYNCS.PHASECHK.TRANS64.TRYWAIT P0, [R7+URZ+0x50], R0 ;  /* 0x00005000070075a7 */ /* 0x0044e400080011ff */
[----:B---3--:R-:W-:Y:S05]  /*7340*/  @!P0 NANOSLEEP.SYNCS 0x989680 ;  /* 0x009896800000895d */ /* 0x008fea0003900000 */
[----:B------:R-:W3:Y:S02]  /*7350*/  @!P0 SYNCS.PHASECHK.TRANS64 P0, [R7+URZ+0x50], R0 ;  /* 0x00005000070085a7 */ /* 0x000ee400080010ff */
[----:B---3--:R-:W-:Y:S05]  /*7360*/  @!P0 BRA `(.L_x_85) ;  /* 0xfffffffc00f08947 */ /* 0x008fea000383ffff */
[----:B------:R-:W-:Y:S05]  /*7370*/  BRA `(.L_x_140) ;  /* 0xffffffd000107947 */ /* 0x000fea000383ffff */
.L_x_88:
[----:B-1----:R-:W-:Y:S07]  /*7380*/  MOV R0, UR17 ;  /* 0x0000001100007c02 */ /* 0x002fee0008000f00 */
.L_x_141:
[----:B-1----:R1:W2:Y:S02]  /*7390*/  SYNCS.PHASECHK.TRANS64.TRYWAIT P2, [R0+URZ+0x48], R7 ;  /* 0x00004807000075a7 */ /* 0x0022a400080411ff */
[----:B--2---:R-:W-:Y:S05]  /*73a0*/  @!P2 NANOSLEEP.SYNCS 0x989680 ;  /* 0x009896800000a95d */ /* 0x004fea0003900000 */
[----:B------:R-:W2:Y:S02]  /*73b0*/  @!P2 SYNCS.PHASECHK.TRANS64 P2, [R0+URZ+0x48], R7 ;  /* 0x000048070000a5a7 */ /* 0x000ea400080410ff */
[----:B--2---:R-:W-:Y:S05]  /*73c0*/  @!P2 BRA `(.L_x_141) ;  /* 0xfffffffc00f0a947 */ /* 0x004fea000383ffff */
[----:B------:R-:W-:Y:S05]  /*73d0*/  BRA `(.L_x_87) ;  /* 0xffffffd400707947 */ /* 0x000fea000383ffff */
.L_x_91:
[----:B-1----:R-:W-:Y:S07]  /*73e0*/  MOV R0, UR17 ;  /* 0x0000001100007c02 */ /* 0x002fee0008000f00 */
.L_x_142:
[----:B-1----:R1:W2:Y:S02]  /*73f0*/  SYNCS.PHASECHK.TRANS64.TRYWAIT P0, [R0+URZ+0x38], R6 ;  /* 0x00003806000075a7 */ /* 0x0022a400080011ff */
[----:B--2---:R-:W-:Y:S05]  /*7400*/  @!P0 NANOSLEEP.SYNCS 0x989680 ;  /* 0x009896800000895d */ /* 0x004fea0003900000 */
[----:B------:R-:W2:Y:S02]  /*7410*/  @!P0 SYNCS.PHASECHK.TRANS64 P0, [R0+URZ+0x38], R6 ;  /* 0x00003806000085a7 */ /* 0x000ea400080010ff */
[----:B--2---:R-:W-:Y:S05]  /*7420*/  @!P0 BRA `(.L_x_142) ;  /* 0xfffffffc00f08947 */ /* 0x004fea000383ffff */
[----:B------:R-:W-:Y:S05]  /*7430*/  BRA `(.L_x_143) ;  /* 0xffffffd400c07947 */ /* 0x000fea000383ffff */
.L_x_94:
[----:B--2---:R2:W3:Y:S02]  /*7440*/  SYNCS.PHASECHK.TRANS64.TRYWAIT P0, [R3+URZ+0x50], R0 ;  /* 0x00005000030075a7 */ /* 0x0044e400080011ff */
[----:B---3--:R-:W-:Y:S05]  /*7450*/  @!P0 NANOSLEEP.SYNCS 0x989680 ;  /* 0x009896800000895d */ /* 0x008fea0003900000 */
[----:B------:R-:W3:Y:S02]  /*7460*/  @!P0 SYNCS.PHASECHK.TRANS64 P0, [R3+URZ+0x50], R0 ;  /* 0x00005000030085a7 */ /* 0x000ee400080010ff */
[----:B---3--:R-:W-:Y:S05]  /*7470*/  @!P0 BRA `(.L_x_94) ;  /* 0xfffffffc00f08947 */ /* 0x008fea000383ffff */
[----:B------:R-:W-:Y:S05]  /*7480*/  BRA `(.L_x_144) ;  /* 0xffffffdc000c7947 */ /* 0x000fea000383ffff */
.L_x_105:
[----:B-1----:R-:W-:Y:S04]  /*7490*/  MOV R0, UR44 ;  /* 0x0000002c00007c02 */ /* 0x002fe80008000f00 */
[----:B------:R1:W2:Y:S03]  /*74a0*/  SYNCS.PHASECHK.TRANS64.TRYWAIT P1, [R0+URZ+0x30], R3 ;  /* 0x00003003000075a7 */ /* 0x0002a600080211ff */
[----:B--2---:R-:W-:Y:S05]  /*74b0*/  @!P1 NANOSLEEP.SYNCS 0x989680 ;  /* 0x009896800000995d */ /* 0x004fea0003900000 */
[----:B------:R-:W2:Y:S02]  /*74c0*/  @!P1 SYNCS.PHASECHK.TRANS64 P1, [R0+URZ+0x30], R3 ;  /* 0x00003003000095a7 */ /* 0x000ea400080210ff */
[----:B--2---:R-:W-:Y:S05]  /*74d0*/  @!P1 BRA `(.L_x_105) ;  /* 0xfffffffc00ec9947 */ /* 0x004fea000383ffff */
[----:B------:R-:W-:Y:S05]  /*74e0*/  BRA `(.L_x_104) ;  /* 0xffffffe800487947 */ /* 0x000fea000383ffff */
.L_x_107:
[----:B------:R1:W1:Y:S02]  /*74f0*/  SYNCS.PHASECHK.TRANS64.TRYWAIT P1, [R83+URZ+0x70], R4 ;  /* 0x00007004530075a7 */ /* 0x00026400080211ff */
[----:B-1----:R-:W-:Y:S05]  /*7500*/  @!P1 NANOSLEEP.SYNCS 0x989680 ;  /* 0x009896800000995d */ /* 0x002fea0003900000 */
[----:B------:R-:W1:Y:S02]  /*7510*/  @!P1 SYNCS.PHASECHK.TRANS64 P1, [R83+URZ+0x70], R4 ;  /* 0x00007004530095a7 */ /* 0x000e6400080210ff */
[----:B-1----:R-:W-:Y:S05]  /*7520*/  @!P1 BRA `(.L_x_107) ;  /* 0xfffffffc00f09947 */ /* 0x002fea000383ffff */
[----:B------:R-:W-:Y:S05]  /*7530*/  BRA `(.L_x_106) ;  /* 0xffffffe800847947 */ /* 0x000fea000383ffff */
        .weak           $__internal_0_$__cuda_sm10x_tcgen05_guardrail_trap_col_being_dealloced_not_returned_by_alloc
        .type           $__internal_0_$__cuda_sm10x_tcgen05_guardrail_trap_col_being_dealloced_not_returned_by_alloc,@function
        .size           $__internal_0_$__cuda_sm10x_tcgen05_guardrail_trap_col_being_dealloced_not_returned_by_alloc,($__internal_1_$__cuda_sm10x_tcgen05_guardrail_trap_phase_invalid_during_alloc - $__internal_0_$__cuda_sm10x_tcgen05_guardrail_trap_col_being_dealloced_not_returned_by_alloc)
$__internal_0_$__cuda_sm10x_tcgen05_guardrail_trap_col_being_dealloced_not_returned_by_alloc:
[----:B------:R-:W-:Y:S05]  /*7540*/  BPT.TRAP 0x1 ;  /* 0x000000040000795c */ /* 0x000fea0000300000 */
[----:B------:R-:W-:-:S04]  /*7550*/  HFMA2 R3, -RZ, RZ, 0, 0 ;  /* 0x00000000ff037431 */ /* 0x000fc800000001ff */
[----:B------:R-:W-:Y:S05]  /*7560*/  RET.REL.NODEC R2 `(_ZN7cutlass13device_kernelINS_4gemm6kernel13GemmUniversalIN4cute5tupleIJiiiiEEENS1_10collective13CollectiveMmaINS1_35MainloopSm100TmaUmmaWarpSpecializedILi3ELi2ELi4ENS5_IJNS4_1CILi2EEESB_NSA_ILi1EEEEEEEENS5_IJNSA_ILi128EEENSA_ILi64EEENSA_ILi32EEEEEEaNS5_IJlSC_lEEEaSJ_NS4_8TiledMMAINS4_8MMA_AtomIJNS4_21SM100_MMA_S8_2x1SM_SSIaaiLi128ELi64ELNS4_4UMMA5MajorE0ELSO_0ELNSN_8SaturateE0EEEEEENS4_6LayoutINS5_IJSC_SC_SC_EEENS5_IJNSA_ILi0EEESU_SU_EEEEENS5_IJNS4_10UnderscoreESX_SX_EEEEENS4_28SM100_TMA_2SM_LOAD_MULTICASTENS4_14ComposedLayoutINS4_7SwizzleILi1ELi4ELi3EEENS4_18smem_ptr_flag_bitsILi8EEENSS_INS5_IJNSA_ILi8EEESH_EEENS5_IJSH_SC_EEEEEEEvNS4_8identityENS4_18SM100_TMA_2SM_LOADES1A_vS1B_EENS_8epilogue10collective18CollectiveEpilogueINS1E_23Sm100TmaWarpSpecializedILi1ELi1ELi32ELb0ELb0EEEJNS5_IJSG_SG_SH_EEENS5_IJNSS_ISG_SC_EES1K_EEEaSJ_aSJ_NS1E_6fusion15FusionCallbacksIS1I_NS1M_17LinearCombinationIaiaiLNS_15FloatRoundStyleE2EEES1J_S1L_JEEENS4_5SM1004TMEM4LOAD26SM100_TMEM_LOAD_32dp32b32xENS4_13SM90_TMA_LOADENS11_INS12_ILi2ELi4ELi3EEES15_NSS_INS5_IJS16_SG_EEENS5_IJSG_SC_EEEEEEENS4_39AutoVectorizingCopyWithAssumedAlignmentILi128EEENS4_14SM90_TMA_STOREES21_S23_S23_EEEvvEEEEvNT_6ParamsE) ;  /* 0xffffff8802a47950 */ /* 0x000fea0003c3ffff */
        .weak           $__internal_1_$__cuda_sm10x_tcgen05_guardrail_trap_phase_invalid_during_alloc
        .type           $__internal_1_$__cuda_sm10x_tcgen05_guardrail_trap_phase_invalid_during_alloc,@function
        .size           $__internal_1_$__cuda_sm10x_tcgen05_guardrail_trap_phase_invalid_during_alloc,($__internal_2_$__cuda_sm10x_tcgen05_guardrail_trap_unallocated_columns_being_dealloced - $__internal_1_$__cuda_sm10x_tcgen05_guardrail_trap_phase_invalid_during_alloc)
$__internal_1_$__cuda_sm10x_tcgen05_guardrail_trap_phase_invalid_during_alloc:
[----:B------:R-:W-:Y:S05]  /*7570*/  BPT.TRAP 0x1 ;  /* 0x000000040000795c */ /* 0x000fea0000300000 */
[----:B------:R-:W-:-:S04]  /*7580*/  MOV R5, 0x0 ;  /* 0x0000000000057802 */ /* 0x000fc80000000f00 */
[----:B------:R-:W-:Y:S05]  /*7590*/  RET.REL.NODEC R4 `(_ZN7cutlass13device_kernelINS_4gemm6kernel13GemmUniversalIN4cute5tupleIJiiiiEEENS1_10collective13CollectiveMmaINS1_35MainloopSm100TmaUmmaWarpSpecializedILi3ELi2ELi4ENS5_IJNS4_1CILi2EEESB_NSA_ILi1EEEEEEEENS5_IJNSA_ILi128EEENSA_ILi64EEENSA_ILi32EEEEEEaNS5_IJlSC_lEEEaSJ_NS4_8TiledMMAINS4_8MMA_AtomIJNS4_21SM100_MMA_S8_2x1SM_SSIaaiLi128ELi64ELNS4_4UMMA5MajorE0ELSO_0ELNSN_8SaturateE0EEEEEENS4_6LayoutINS5_IJSC_SC_SC_EEENS5_IJNSA_ILi0EEESU_SU_EEEEENS5_IJNS4_10UnderscoreESX_SX_EEEEENS4_28SM100_TMA_2SM_LOAD_MULTICASTENS4_14ComposedLayoutINS4_7SwizzleILi1ELi4ELi3EEENS4_18smem_ptr_flag_bitsILi8EEENSS_INS5_IJNSA_ILi8EEESH_EEENS5_IJSH_SC_EEEEEEEvNS4_8identityENS4_18SM100_TMA_2SM_LOADES1A_vS1B_EENS_8epilogue10collective18CollectiveEpilogueINS1E_23Sm100TmaWarpSpecializedILi1ELi1ELi32ELb0ELb0EEEJNS5_IJSG_SG_SH_EEENS5_IJNSS_ISG_SC_EES1K_EEEaSJ_aSJ_NS1E_6fusion15FusionCallbacksIS1I_NS1M_17LinearCombinationIaiaiLNS_15FloatRoundStyleE2EEES1J_S1L_JEEENS4_5SM1004TMEM4LOAD26SM100_TMEM_LOAD_32dp32b32xENS4_13SM90_TMA_LOADENS11_INS12_ILi2ELi4ELi3EEES15_NSS_INS5_IJS16_SG_EEENS5_IJSG_SC_EEEEEEENS4_39AutoVectorizingCopyWithAssumedAlignmentILi128EEENS4_14SM90_TMA_STOREES21_S23_S23_EEEvvEEEEvNT_6ParamsE) ;  /* 0xffffff8804987950 */ /* 0x000fea0003c3ffff */
        .weak           $__internal_2_$__cuda_sm10x_tcgen05_guardrail_trap_unallocated_columns_being_dealloced
        .type           $__internal_2_$__cuda_sm10x_tcgen05_guardrail_trap_unallocated_columns_being_dealloced,@function
        .size           $__internal_2_$__cuda_sm10x_tcgen05_guardrail_trap_unallocated_columns_being_dealloced,(.L_x_146 - $__internal_2_$__cuda_sm10x_tcgen05_guardrail_trap_unallocated_columns_being_dealloced)
$__internal_2_$__cuda_sm10x_tcgen05_guardrail_trap_unallocated_columns_being_dealloced:
[----:B------:R-:W-:Y:S05]  /*75a0*/  BPT.TRAP 0x1 ;  /* 0x000000040000795c */ /* 0x000fea0000300000 */
[----:B------:R-:W-:-:S04]  /*75b0*/  HFMA2 R3, -RZ, RZ, 0, 0 ;  /* 0x00000000ff037431 */ /* 0x000fc800000001ff */
[----:B------:R-:W-:Y:S05]  /*75c0*/  RET.REL.NODEC R2 `(_ZN7cutlass13device_kernelINS_4gemm6kernel13GemmUniversalIN4cute5tupleIJiiiiEEENS1_10collective13CollectiveMmaINS1_35MainloopSm100TmaUmmaWarpSpecializedILi3ELi2ELi4ENS5_IJNS4_1CILi2EEESB_NSA_ILi1EEEEEEEENS5_IJNSA_ILi128EEENSA_ILi64EEENSA_ILi32EEEEEEaNS5_IJlSC_lEEEaSJ_NS4_8TiledMMAINS4_8MMA_AtomIJNS4_21SM100_MMA_S8_2x1SM_SSIaaiLi128ELi64ELNS4_4UMMA5MajorE0ELSO_0ELNSN_8SaturateE0EEEEEENS4_6LayoutINS5_IJSC_SC_SC_EEENS5_IJNSA_ILi0EEESU_SU_EEEEENS5_IJNS4_10UnderscoreESX_SX_EEEEENS4_28SM100_TMA_2SM_LOAD_MULTICASTENS4_14ComposedLayoutINS4_7SwizzleILi1ELi4ELi3EEENS4_18smem_ptr_flag_bitsILi8EEENSS_INS5_IJNSA_ILi8EEESH_EEENS5_IJSH_SC_EEEEEEEvNS4_8identityENS4_18SM100_TMA_2SM_LOADES1A_vS1B_EENS_8epilogue10collective18CollectiveEpilogueINS1E_23Sm100TmaWarpSpecializedILi1ELi1ELi32ELb0ELb0EEEJNS5_IJSG_SG_SH_EEENS5_IJNSS_ISG_SC_EES1K_EEEaSJ_aSJ_NS1E_6fusion15FusionCallbacksIS1I_NS1M_17LinearCombinationIaiaiLNS_15FloatRoundStyleE2EEES1J_S1L_JEEENS4_5SM1004TMEM4LOAD26SM100_TMEM_LOAD_32dp32b32xENS4_13SM90_TMA_LOADENS11_INS12_ILi2ELi4ELi3EEES15_NSS_INS5_IJS16_SG_EEENS5_IJSG_SC_EEEEEEENS4_39AutoVectorizingCopyWithAssumedAlignmentILi128EEENS4_14SM90_TMA_STOREES21_S23_S23_EEEvvEEEEvNT_6ParamsE) ;  /* 0xffffff88028c7950 */ /* 0x000fea0003c3ffff */
.L_x_145:
[----:B------:R-:W-:-:S00]  /*75d0*/  BRA `(.L_x_145) ;  /* 0xfffffffc00fc7947 */ /* 0x000fc0000383ffff */
[----:B------:R-:W-:-:S00]  /*75e0*/  NOP ;  /* 0x0000000000007918 */ /* 0x000fc00000000000 */
        /* <DEDUP_REMOVED lines=9> */
.L_x_146:


//--------------------- .nv.global.init           --------------------------
	.section	.nv.global.init,"aw",@progbits
.nv.global.init:
	.type		$str$27,@object
	.size		$str$27,($str$28 - $str$27)
$str$27:
        /*0000*/ 	.byte	0x28, 0x61, 0x64, 0x64, 0x72, 0x65, 0x73, 0x73, 0x20, 0x26, 0x20, 0x6d, 0x61, 0x73, 0x6b, 0x29
        /*0010*/ 	.byte	0x20, 0x3d, 0x3d, 0x20, 0x30, 0x00
	.type		$str$28,@object
	.size		$str$28,($str$26 - $str$28)
$str$28:
        /*0016*/ 	.byte	0x2f, 0x74, 0x6d, 0x70, 0x2f, 0x63, 0x75, 0x74, 0x6c, 0x61, 0x73, 0x73, 0x5f, 0x73, 0x77, 0x65
        /*0026*/ 	.byte	0x65, 0x70, 0x5f, 0x73, 0x72, 0x63, 0x2f, 0x69, 0x6e, 0x63, 0x6c, 0x75, 0x64, 0x65, 0x2f, 0x63
        /*0036*/ 	.byte	0x75, 0x74, 0x65, 0x2f, 0x70, 0x6f, 0x69, 0x6e, 0x74, 0x65, 0x72, 0x5f, 0x66, 0x6c, 0x61, 0x67
        /*0046*/ 	.byte	0x67, 0x65, 0x64, 0x2e, 0x68, 0x70, 0x70, 0x00
	.type		$str$26,@object
	.size		$str$26,($str$25 - $str$26)
$str$26:
        /*004e*/ 	.byte	0x2f, 0x74, 0x6d, 0x70, 0x2f, 0x63, 0x75, 0x74, 0x6c, 0x61, 0x73, 0x73, 0x5f, 0x73, 0x77, 0x65
        /*005e*/ 	.byte	0x65, 0x70, 0x5f, 0x73, 0x72, 0x63, 0x2f, 0x69, 0x6e, 0x63, 0x6c, 0x75, 0x64, 0x65, 0x2f, 0x63
        /*006e*/ 	.byte	0x75, 0x74, 0x65, 0x2f, 0x61, 0x74, 0x6f, 0x6d, 0x2f, 0x63, 0x6f, 0x70, 0x79, 0x5f, 0x74, 0x72
        /*007e*/ 	.byte	0x61, 0x69, 0x74, 0x73, 0x5f, 0x73, 0x6d, 0x31, 0x30, 0x30, 0x2e, 0x68, 0x70, 0x70, 0x00
	.type		$str$25,@object
	.size		$str$25,(__unnamed_1 - $str$25)
$str$25:
        /*008d*/ 	.byte	0x28, 0x28, 0x75, 0x69, 0x6e, 0x74, 0x33, 0x32, 0x5f, 0x74, 0x28, 0x74, 0x68, 0x72, 0x65, 0x61
        /*009d*/ 	.byte	0x64, 0x49, 0x64, 0x78, 0x2e, 0x78, 0x29, 0x20, 0x2f, 0x20, 0x33, 0x32, 0x29, 0x20, 0x25, 0x20
        /*00ad*/ 	.byte	0x34, 0x29, 0x20, 0x3d, 0x3d, 0x20, 0x28, 0x28, 0x28, 0x74, 0x6d, 0x65, 0x6d, 0x5f, 0x61, 0x64
        /*00bd*/ 	.byte	0x64, 0x72, 0x20, 0x3e, 0x3e, 0x20, 0x31, 0x36, 0x29, 0x20, 0x2f, 0x20, 0x33, 0x32, 0x29, 0x20
        /*00cd*/ 	.byte	0x25, 0x20, 0x34, 0x29, 0x00
	.type		__unnamed_1,@object
	.size		__unnamed_1,(__unnamed_2 - __unnamed_1)
__unnamed_1:
        /*00d2*/ 	.byte	0x61, 0x75, 0x74, 0x6f, 0x20, 0x63, 0x75, 0x74, 0x65, 0x3a, 0x3a, 0x61, 0x73, 0x5f, 0x70, 0x6f
        /* <DEDUP_REMOVED lines=24> */
        /*0262*/ 	.byte	0x00
	.type		__unnamed_2,@object
	.size		__unnamed_2,(.L_2 - __unnamed_2)
__unnamed_2:
        /* <DEDUP_REMOVED lines=41> */
.L_2:


//--------------------- .nv.shared._ZN7cutlass13device_kernelINS_4gemm6kernel13GemmUniversalIN4cute5tupleIJiiiiEEENS1_10collective13CollectiveMmaINS1_35MainloopSm100TmaUmmaWarpSpecializedILi3ELi2ELi4ENS5_IJNS4_1CILi2EEESB_NSA_ILi1EEEEEEEENS5_IJNSA_ILi128EEENSA_ILi64EEENSA_ILi32EEEEEEaNS5_IJlSC_lEEEaSJ_NS4_8TiledMMAINS4_8MMA_AtomIJNS4_21SM100_MMA_S8_2x1SM_SSIaaiLi128ELi64ELNS4_4UMMA5MajorE0ELSO_0ELNSN_8SaturateE0EEEEEENS4_6LayoutINS5_IJSC_SC_SC_EEENS5_IJNSA_ILi0EEESU_SU_EEEEENS5_IJNS4_10UnderscoreESX_SX_EEEEENS4_28SM100_TMA_2SM_LOAD_MULTICASTENS4_14ComposedLayoutINS4_7SwizzleILi1ELi4ELi3EEENS4_18smem_ptr_flag_bitsILi8EEENSS_INS5_IJNSA_ILi8EEESH_EEENS5_IJSH_SC_EEEEEEEvNS4_8identityENS4_18SM100_TMA_2SM_LOADES1A_vS1B_EENS_8epilogue10collective18CollectiveEpilogueINS1E_23Sm100TmaWarpSpecializedILi1ELi1ELi32ELb0ELb0EEEJNS5_IJSG_SG_SH_EEENS5_IJNSS_ISG_SC_EES1K_EEEaSJ_aSJ_NS1E_6fusion15FusionCallbacksIS1I_NS1M_17LinearCombinationIaiaiLNS_15FloatRoundStyleE2EEES1J_S1L_JEEENS4_5SM1004TMEM4LOAD26SM100_TMEM_LOAD_32dp32b32xENS4_13SM90_TMA_LOADENS11_INS12_ILi2ELi4ELi3EEES15_NSS_INS5_IJS16_SG_EEENS5_IJSG_SC_EEEEEEENS4_39AutoVectorizingCopyWithAssumedAlignmentILi128EEENS4_14SM90_TMA_STOREES21_S23_S23_EEEvvEEEEvNT_6ParamsE --------------------------
	.section	.nv.shared._ZN7cutlass13device_kernelINS_4gemm6kernel13GemmUniversalIN4cute5tupleIJiiiiEEENS1_10collective13CollectiveMmaINS1_35MainloopSm100TmaUmmaWarpSpecializedILi3ELi2ELi4ENS5_IJNS4_1CILi2EEESB_NSA_ILi1EEEEEEEENS5_IJNSA_ILi128EEENSA_ILi64EEENSA_ILi32EEEEEEaNS5_IJlSC_lEEEaSJ_NS4_8TiledMMAINS4_8MMA_AtomIJNS4_21SM100_MMA_S8_2x1SM_SSIaaiLi128ELi64ELNS4_4UMMA5MajorE0ELSO_0ELNSN_8SaturateE0EEEEEENS4_6LayoutINS5_IJSC_SC_SC_EEENS5_IJNSA_ILi0EEESU_SU_EEEEENS5_IJNS4_10UnderscoreESX_SX_EEEEENS4_28SM100_TMA_2SM_LOAD_MULTICASTENS4_14ComposedLayoutINS4_7SwizzleILi1ELi4ELi3EEENS4_18smem_ptr_flag_bitsILi8EEENSS_INS5_IJNSA_ILi8EEESH_EEENS5_IJSH_SC_EEEEEEEvNS4_8identityENS4_18SM100_TMA_2SM_LOADES1A_vS1B_EENS_8epilogue10collective18CollectiveEpilogueINS1E_23Sm100TmaWarpSpecializedILi1ELi1ELi32ELb0ELb0EEEJNS5_IJSG_SG_SH_EEENS5_IJNSS_ISG_SC_EES1K_EEEaSJ_aSJ_NS1E_6fusion15FusionCallbacksIS1I_NS1M_17LinearCombinationIaiaiLNS_15FloatRoundStyleE2EEES1J_S1L_JEEENS4_5SM1004TMEM4LOAD26SM100_TMEM_LOAD_32dp32b32xENS4_13SM90_TMA_LOADENS11_INS12_ILi2ELi4ELi3EEES15_NSS_INS5_IJS16_SG_EEENS5_IJSG_SC_EEEEEEENS4_39AutoVectorizingCopyWithAssumedAlignmentILi128EEENS4_14SM90_TMA_STOREES21_S23_S23_EEEvvEEEEvNT_6ParamsE,"aw",@nobits
	.sectionflags	@""
	.align	16
	.zero		1024


//--------------------- .nv.shared.reserved.0     --------------------------
	.section	.nv.shared.reserved.0,"aw",@nobits
	.weak		__nv_reservedSMEM_offset_0_alias
	.size		__nv_reservedSMEM_offset_0_alias, 0, 64
	.other		__nv_reservedSMEM_offset_0_alias,@"STO_CUDA_RESERVED_SHARED STV_DEFAULT"
__nv_reservedSMEM_offset_0_alias:
	.zero		0
.nv.shared.reserved.0:
	.zero		64
	.weak		__nv_reservedSMEM_tcgen05_partition
	.type		__nv_reservedSMEM_tcgen05_partition,@object
	.size		__nv_reservedSMEM_tcgen05_partition,(.L_0 - __nv_reservedSMEM_tcgen05_partition)
__nv_reservedSMEM_tcgen05_partition:
	.zero		32
.L_0:


//--------------------- .nv.global                --------------------------
	.section	.nv.global,"aw",@nobits
.nv.global:
	.type		_ZN40_INTERNAL_aac71089_4_k_cu_2976a1be_104834cute1_E,@object
	.size		_ZN40_INTERNAL_aac71089_4_k_cu_2976a1be_104834cute1_E,(_ZN40_INTERNAL_aac71089_4_k_cu_2976a1be_104834cuda3std3__45__cpo6cbeginE - _ZN40_INTERNAL_aac71089_4_k_cu_2976a1be_104834cute1_E)
_ZN40_INTERNAL_aac71089_4_k_cu_2976a1be_104834cute1_E:
	.zero		1
	.type		_ZN40_INTERNAL_aac71089_4_k_cu_2976a1be_104834cuda3std3__45__cpo6cbeginE,@object
	.size		_ZN40_INTERNAL_aac71089_4_k_cu_2976a1be_104834cuda3std3__45__cpo6cbeginE,(_ZN40_INTERNAL_aac71089_4_k_cu_2976a1be_104834cuda3std3__48in_placeE - _ZN40_INTERNAL_aac71089_4_k_cu_2976a1be_104834cuda3std3__45__cpo6cbeginE)
_ZN40_INTERNAL_aac71089_4_k_cu_2976a1be_104834cuda3std3__45__cpo6cbeginE:
	.zero		1
	.type		_ZN40_INTERNAL_aac71089_4_k_cu_2976a1be_104834cuda3std3__48in_placeE,@object
	.size		_ZN40_INTERNAL_aac71089_4_k_cu_2976a1be_104834cuda3std3__48in_placeE,(_ZN40_INTERNAL_aac71089_4_k_cu_2976a1be_104834cuda3std6ranges3__45__cpo9iter_moveE - _ZN40_INTERNAL_aac71089_4_k_cu_2976a1be_104834cuda3std3__48in_placeE)
_ZN40_INTERNAL_aac71089_4_k_cu_2976a1be_104834cuda3std3__48in_placeE:
	.zero		1
	.type		_ZN40_INTERNAL_aac71089_4_k_cu_2976a1be_104834cuda3std6ranges3__45__cpo9iter_moveE,@object
	.size		_ZN40_INTERNAL_aac71089_4_k_cu_2976a1be_104834cuda3std6ranges3__45__cpo9iter_moveE,(_ZN40_INTERNAL_aac71089_4_k_cu_2976a1be_104834cuda3std3__45__cpo5beginE - _ZN40_INTERNAL_aac71089_4_k_cu_2976a1be_104834cuda3std6ranges3__45__cpo9iter_moveE)
_ZN40_INTERNAL_aac71089_4_k_cu_2976a1be_104834cuda3std6ranges3__45__cpo9iter_moveE:
	.zero		1
	.type		_ZN40_INTERNAL_aac71089_4_k_cu_2976a1be_104834cuda3std3__45__cpo5beginE,@object
	.size		_ZN40_INTERNAL_aac71089_4_k_cu_2976a1be_104834cuda3std3__45__cpo5beginE,(_ZN40_INTERNAL_aac71089_4_k_cu_2976a1be_104834cuda3std3__442_GLOBAL__N__aac71089_4_k_cu_2976a1be_104836ignoreE - _ZN40_INTERNAL_aac71089_4_k_cu_2976a1be_104834cuda3std3__45__cpo5beginE)
_ZN40_INTERNAL_aac71089_4_k_cu_2976a1be_104834cuda3std3__45__cpo5beginE:
	.zero		1
	.type		_ZN40_INTERNAL_aac71089_4_k_cu_2976a1be_104834cuda3std3__442_GLOBAL__N__aac71089_4_k_cu_2976a1be_104836ignoreE,@object
	.size		_ZN40_INTERNAL_aac71089_4_k_cu_2976a1be_104834cuda3std3__442_GLOBAL__N__aac71089_4_k_cu_2976a1be_104836ignoreE,(_ZN40_INTERNAL_aac71089_4_k_cu_2976a1be_104834cute7productE - _ZN40_INTERNAL_aac71089_4_k_cu_2976a1be_104834cuda3std3__442_GLOBAL__N__aac71089_4_k_cu_2976a1be_104836ignoreE)
_ZN40_INTERNAL_aac71089_4_k_cu_2976a1be_104834cuda3std3__442_GLOBAL__N__aac71089_4_k_cu_2976a1be_104836ignoreE:
	.zero		1
	.type		_ZN40_INTERNAL_aac71089_4_k_cu_2976a1be_104834cute7productE,@object
	.size		_ZN40_INTERNAL_aac71089_4_k_cu_2976a1be_104834cute7productE,(_ZN40_INTERNAL_aac71089_4_k_cu_2976a1be_104834cuda3std3__45__cpo3endE - _ZN40_INTERNAL_aac71089_4_k_cu_2976a1be_104834cute7productE)
_ZN40_INTERNAL_aac71089_4_k_cu_2976a1be_104834cute7productE:
	.zero		1
	.type		_ZN40_INTERNAL_aac71089_4_k_cu_2976a1be_104834cuda3std3__45__cpo3endE,@object
	.size		_ZN40_INTERNAL_aac71089_4_k_cu_2976a1be_104834cuda3std3__45__cpo3endE,(_ZN40_INTERNAL_aac71089_4_k_cu_2976a1be_104834cuda3std3__419piecewise_constructE - _ZN40_INTERNAL_aac71089_4_k_cu_2976a1be_104834cuda3std3__45__cpo3endE)
_ZN40_INTERNAL_aac71089_4_k_cu_2976a1be_104834cuda3std3__45__cpo3endE:
	.zero		1
	.type		_ZN40_INTERNAL_aac71089_4_k_cu_2976a1be_104834cuda3std3__419piecewise_constructE,@object
	.size		_ZN40_INTERNAL_aac71089_4_k_cu_2976a1be_104834cuda3std3__419piecewise_constructE,(_ZN40_INTERNAL_aac71089_4_k_cu_2976a1be_104834cuda3std3__45__cpo4cendE - _ZN40_INTERNAL_aac71089_4_k_cu_2976a1be_104834cuda3std3__419piecewise_constructE)
_ZN40_INTERNAL_aac71089_4_k_cu_2976a1be_104834cuda3std3__419piecewise_constructE:
	.zero		1
	.type		_ZN40_INTERNAL_aac71089_4_k_cu_2976a1be_104834cuda3std3__45__cpo4cendE,@object
	.size		_ZN40_INTERNAL_aac71089_4_k_cu_2976a1be_104834cuda3std3__45__cpo4cendE,(_ZN40_INTERNAL_aac71089_4_k_cu_2976a1be_104834cuda3std6ranges3__45__cpo4swapE - _ZN40_INTERNAL_aac71089_4_k_cu_2976a1be_104834cuda3std3__45__cpo4cendE)
_ZN40_INTERNAL_aac71089_4_k_cu_2976a1be_104834cuda3std3__45__cpo4cendE:
	.zero		1
	.type		_ZN40_INTERNAL_aac71089_4_k_cu_2976a1be_104834cuda3std6ranges3__45__cpo4swapE,@object
	.size		_ZN40_INTERNAL_aac71089_4_k_cu_2976a1be_104834cuda3std6ranges3__45__cpo4swapE,(.L_10 - _ZN40_INTERNAL_aac71089_4_k_cu_2976a1be_104834cuda3std6ranges3__45__cpo4swapE)
_ZN40_INTERNAL_aac71089_4_k_cu_2976a1be_104834cuda3std6ranges3__45__cpo4swapE:
	.zero		1
.L_10:


//--------------------- .nv.constant0._ZN7cutlass13device_kernelINS_4gemm6kernel13GemmUniversalIN4cute5tupleIJiiiiEEENS1_10collective13CollectiveMmaINS1_35MainloopSm100TmaUmmaWarpSpecializedILi3ELi2ELi4ENS5_IJNS4_1CILi2EEESB_NSA_ILi1EEEEEEEENS5_IJNSA_ILi128EEENSA_ILi64EEENSA_ILi32EEEEEEaNS5_IJlSC_lEEEaSJ_NS4_8TiledMMAINS4_8MMA_AtomIJNS4_21SM100_MMA_S8_2x1SM_SSIaaiLi128ELi64ELNS4_4UMMA5MajorE0ELSO_0ELNSN_8SaturateE0EEEEEENS4_6LayoutINS5_IJSC_SC_SC_EEENS5_IJNSA_ILi0EEESU_SU_EEEEENS5_IJNS4_10UnderscoreESX_SX_EEEEENS4_28SM100_TMA_2SM_LOAD_MULTICASTENS4_14ComposedLayoutINS4_7SwizzleILi1ELi4ELi3EEENS4_18smem_ptr_flag_bitsILi8EEENSS_INS5_IJNSA_ILi8EEESH_EEENS5_IJSH_SC_EEEEEEEvNS4_8identityENS4_18SM100_TMA_2SM_LOADES1A_vS1B_EENS_8epilogue10collective18CollectiveEpilogueINS1E_23Sm100TmaWarpSpecializedILi1ELi1ELi32ELb0ELb0EEEJNS5_IJSG_SG_SH_EEENS5_IJNSS_ISG_SC_EES1K_EEEaSJ_aSJ_NS1E_6fusion15FusionCallbacksIS1I_NS1M_17LinearCombinationIaiaiLNS_15FloatRoundStyleE2EEES1J_S1L_JEEENS4_5SM1004TMEM4LOAD26SM100_TMEM_LOAD_32dp32b32xENS4_13SM90_TMA_LOADENS11_INS12_ILi2ELi4ELi3EEES15_NSS_INS5_IJS16_SG_EEENS5_IJSG_SC_EEEEEEENS4_39AutoVectorizingCopyWithAssumedAlignmentILi128EEENS4_14SM90_TMA_STOREES21_S23_S23_EEEvvEEEEvNT_6ParamsE --------------------------
	.section	.nv.constant0._ZN7cutlass13device_kernelINS_4gemm6kernel13GemmUniversalIN4cute5tupleIJiiiiEEENS1_10collective13CollectiveMmaINS1_35MainloopSm100TmaUmmaWarpSpecializedILi3ELi2ELi4ENS5_IJNS4_1CILi2EEESB_NSA_ILi1EEEEEEEENS5_IJNSA_ILi128EEENSA_ILi64EEENSA_ILi32EEEEEEaNS5_IJlSC_lEEEaSJ_NS4_8TiledMMAINS4_8MMA_AtomIJNS4_21SM100_MMA_S8_2x1SM_SSIaaiLi128ELi64ELNS4_4UMMA5MajorE0ELSO_0ELNSN_8SaturateE0EEEEEENS4_6LayoutINS5_IJSC_SC_SC_EEENS5_IJNSA_ILi0EEESU_SU_EEEEENS5_IJNS4_10UnderscoreESX_SX_EEEEENS4_28SM100_TMA_2SM_LOAD_MULTICASTENS4_14ComposedLayoutINS4_7SwizzleILi1ELi4ELi3EEENS4_18smem_ptr_flag_bitsILi8EEENSS_INS5_IJNSA_ILi8EEESH_EEENS5_IJSH_SC_EEEEEEEvNS4_8identityENS4_18SM100_TMA_2SM_LOADES1A_vS1B_EENS_8epilogue10collective18CollectiveEpilogueINS1E_23Sm100TmaWarpSpecializedILi1ELi1ELi32ELb0ELb0EEEJNS5_IJSG_SG_SH_EEENS5_IJNSS_ISG_SC_EES1K_EEEaSJ_aSJ_NS1E_6fusion15FusionCallbacksIS1I_NS1M_17LinearCombinationIaiaiLNS_15FloatRoundStyleE2EEES1J_S1L_JEEENS4_5SM1004TMEM4LOAD26SM100_TMEM_LOAD_32dp32b32xENS4_13SM90_TMA_LOADENS11_INS12_ILi2ELi4ELi3EEES15_NSS_INS5_IJS16_SG_EEENS5_IJSG_SC_EEEEEEENS4_39AutoVectorizingCopyWithAssumedAlignmentILi128EEENS4_14SM90_TMA_STOREES21_S23_S23_EEEvvEEEEvNT_6ParamsE,"a",@progbits
	.sectionflags	@""
	.align	4
.nv.constant0._ZN7cutlass13device_kernelINS_4gemm6kernel13GemmUniversalIN4cute5tupleIJiiiiEEENS1_10collective13CollectiveMmaINS1_35MainloopSm100TmaUmmaWarpSpecializedILi3ELi2ELi4ENS5_IJNS4_1CILi2EEESB_NSA_ILi1EEEEEEEENS5_IJNSA_ILi128EEENSA_ILi64EEENSA_ILi32EEEEEEaNS5_IJlSC_lEEEaSJ_NS4_8TiledMMAINS4_8MMA_AtomIJNS4_21SM100_MMA_S8_2x1SM_SSIaaiLi128ELi64ELNS4_4UMMA5MajorE0ELSO_0ELNSN_8SaturateE0EEEEEENS4_6LayoutINS5_IJSC_SC_SC_EEENS5_IJNSA_ILi0EEESU_SU_EEEEENS5_IJNS4_10UnderscoreESX_SX_EEEEENS4_28SM100_TMA_2SM_LOAD_MULTICASTENS4_14ComposedLayoutINS4_7SwizzleILi1ELi4ELi3EEENS4_18smem_ptr_flag_bitsILi8EEENSS_INS5_IJNSA_ILi8EEESH_EEENS5_IJSH_SC_EEEEEEEvNS4_8identityENS4_18SM100_TMA_2SM_LOADES1A_vS1B_EENS_8epilogue10collective18CollectiveEpilogueINS1E_23Sm100TmaWarpSpecializedILi1ELi1ELi32ELb0ELb0EEEJNS5_IJSG_SG_SH_EEENS5_IJNSS_ISG_SC_EES1K_EEEaSJ_aSJ_NS1E_6fusion15FusionCallbacksIS1I_NS1M_17LinearCombinationIaiaiLNS_15FloatRoundStyleE2EEES1J_S1L_JEEENS4_5SM1004TMEM4LOAD26SM100_TMEM_LOAD_32dp32b32xENS4_13SM90_TMA_LOADENS11_INS12_ILi2ELi4ELi3EEES15_NSS_INS5_IJS16_SG_EEENS5_IJSG_SC_EEEEEEENS4_39AutoVectorizingCopyWithAssumedAlignmentILi128EEENS4_14SM90_TMA_STOREES21_S23_S23_EEEvvEEEEvNT_6ParamsE:
	.zero		2944


//--------------------- SYMBOLS --------------------------

	.type		.nv.reservedSmem.offset0,@object
	.size		.nv.reservedSmem.offset0,0x4
	.type		.nv.reservedSmem.cap,@object
	.size		.nv.reservedSmem.cap,0x4
	.type		__assertfail,@function
